//
// Generated by NVIDIA NVVM Compiler
//
// Compiler Build ID: CL-36424714
// Cuda compilation tools, release 13.0, V13.0.88
// Based on NVVM 20.0.0
//

.version 9.0
.target sm_100
.address_size 64

	// .globl	_Z10PreProcessPiS_S_S_i
.global .align 4 .u32 syncCounter;

.visible .entry _Z10PreProcessPiS_S_S_i(
	.param .u64 .ptr .align 1 _Z10PreProcessPiS_S_S_i_param_0,
	.param .u64 .ptr .align 1 _Z10PreProcessPiS_S_S_i_param_1,
	.param .u64 .ptr .align 1 _Z10PreProcessPiS_S_S_i_param_2,
	.param .u64 .ptr .align 1 _Z10PreProcessPiS_S_S_i_param_3,
	.param .u32 _Z10PreProcessPiS_S_S_i_param_4
)
{
	.reg .pred 	%p<12>;
	.reg .b32 	%r<31>;
	.reg .b64 	%rd<19>;

	ld.param.u64 	%rd6, [_Z10PreProcessPiS_S_S_i_param_0];
	ld.param.u64 	%rd7, [_Z10PreProcessPiS_S_S_i_param_1];
	ld.param.u64 	%rd8, [_Z10PreProcessPiS_S_S_i_param_2];
	ld.param.u64 	%rd9, [_Z10PreProcessPiS_S_S_i_param_3];
	ld.param.u32 	%r11, [_Z10PreProcessPiS_S_S_i_param_4];
	cvta.to.global.u64 	%rd1, %rd9;
	cvta.to.global.u64 	%rd10, %rd8;
	mov.u32 	%r12, %ntid.x;
	mov.u32 	%r1, %ctaid.x;
	mov.u32 	%r2, %tid.x;
	mad.lo.s32 	%r3, %r12, %r1, %r2;
	mul.wide.u32 	%rd11, %r3, 4;
	add.s64 	%rd12, %rd10, %rd11;
	ld.global.u32 	%r13, [%rd12];
	setp.ne.s32 	%p1, %r13, 0;
	@%p1 bra 	$L__BB0_2;
	atom.global.add.u32 	%r14, [%rd1+4], 1;
$L__BB0_2:
	bar.sync 	0;
	or.b32  	%r4, %r2, %r1;
	setp.ne.s32 	%p2, %r4, 0;
	@%p2 bra 	$L__BB0_4;
	atom.global.exch.b32 	%r15, [syncCounter], 0;
$L__BB0_4:
	bar.sync 	0;
	setp.ne.s32 	%p3, %r2, 0;
	@%p3 bra 	$L__BB0_6;
	mov.u32 	%r16, %nctaid.x;
	atom.global.inc.u32 	%r17, [syncCounter], %r16;
$L__BB0_6:
	bar.sync 	0;
	bar.sync 	0;
	setp.lt.s32 	%p4, %r11, 1;
	@%p4 bra 	$L__BB0_16;
	cvta.to.global.u64 	%rd13, %rd7;
	add.s64 	%rd2, %rd13, %rd11;
	add.s32 	%r19, %r3, 1;
	mul.wide.u32 	%rd15, %r19, 4;
	add.s64 	%rd3, %rd13, %rd15;
	cvta.to.global.u64 	%rd4, %rd6;
	mov.b32 	%r29, 1;
	mov.u32 	%r5, %nctaid.x;
$L__BB0_8:
	mul.wide.s32 	%rd16, %r29, 4;
	add.s64 	%rd5, %rd1, %rd16;
	ld.global.u32 	%r20, [%rd5+-4];
	setp.ge.u32 	%p5, %r3, %r20;
	@%p5 bra 	$L__BB0_11;
	ld.global.u32 	%r30, [%rd2];
	ld.global.u32 	%r21, [%rd3];
	setp.ge.s32 	%p6, %r30, %r21;
	@%p6 bra 	$L__BB0_11;
$L__BB0_10:
	mul.wide.s32 	%rd17, %r30, 4;
	add.s64 	%rd18, %rd4, %rd17;
	ld.global.u32 	%r22, [%rd18];
	atom.global.max.s32 	%r23, [%rd5], %r22;
	add.s32 	%r30, %r30, 1;
	ld.global.u32 	%r24, [%rd3];
	setp.lt.s32 	%p7, %r30, %r24;
	@%p7 bra 	$L__BB0_10;
$L__BB0_11:
	setp.ne.s32 	%p8, %r4, 0;
	bar.sync 	0;
	@%p8 bra 	$L__BB0_13;
	atom.global.exch.b32 	%r25, [syncCounter], 0;
$L__BB0_13:
	setp.ne.s32 	%p9, %r2, 0;
	bar.sync 	0;
	@%p9 bra 	$L__BB0_15;
	atom.global.inc.u32 	%r26, [syncCounter], %r5;
$L__BB0_15:
	bar.sync 	0;
	bar.sync 	0;
	add.s32 	%r10, %r29, 1;
	setp.ne.s32 	%p10, %r29, %r11;
	mov.u32 	%r29, %r10;
	@%p10 bra 	$L__BB0_8;
$L__BB0_16:
	setp.ne.s32 	%p11, %r3, 0;
	@%p11 bra 	$L__BB0_18;
	atom.global.add.u32 	%r27, [%rd1], -1;
	atom.global.add.u32 	%r28, [%rd1+4], -1;
$L__BB0_18:
	ret;

}
	// .globl	_Z3AIDPiS_S_S_S_Pjii
.visible .entry _Z3AIDPiS_S_S_S_Pjii(
	.param .u64 .ptr .align 1 _Z3AIDPiS_S_S_S_Pjii_param_0,
	.param .u64 .ptr .align 1 _Z3AIDPiS_S_S_S_Pjii_param_1,
	.param .u64 .ptr .align 1 _Z3AIDPiS_S_S_S_Pjii_param_2,
	.param .u64 .ptr .align 1 _Z3AIDPiS_S_S_S_Pjii_param_3,
	.param .u64 .ptr .align 1 _Z3AIDPiS_S_S_S_Pjii_param_4,
	.param .u64 .ptr .align 1 _Z3AIDPiS_S_S_S_Pjii_param_5,
	.param .u32 _Z3AIDPiS_S_S_S_Pjii_param_6,
	.param .u32 _Z3AIDPiS_S_S_S_Pjii_param_7
)
{
	.reg .pred 	%p<21>;
	.reg .b32 	%r<43>;
	.reg .b64 	%rd<27>;

	ld.param.u64 	%rd11, [_Z3AIDPiS_S_S_S_Pjii_param_1];
	ld.param.u64 	%rd12, [_Z3AIDPiS_S_S_S_Pjii_param_2];
	ld.param.u64 	%rd13, [_Z3AIDPiS_S_S_S_Pjii_param_3];
	ld.param.u64 	%rd15, [_Z3AIDPiS_S_S_S_Pjii_param_4];
	ld.param.u64 	%rd14, [_Z3AIDPiS_S_S_S_Pjii_param_5];
	ld.param.u32 	%r11, [_Z3AIDPiS_S_S_S_Pjii_param_6];
	cvta.to.global.u64 	%rd1, %rd15;
	mov.u32 	%r12, %ntid.x;
	mov.u32 	%r1, %ctaid.x;
	mov.u32 	%r2, %tid.x;
	mad.lo.s32 	%r3, %r12, %r1, %r2;
	setp.lt.s32 	%p1, %r11, 1;
	@%p1 bra 	$L__BB1_32;
	ld.param.u64 	%rd26, [_Z3AIDPiS_S_S_S_Pjii_param_0];
	cvta.to.global.u64 	%rd16, %rd12;
	cvta.to.global.u64 	%rd17, %rd14;
	cvta.to.global.u64 	%rd18, %rd11;
	mul.wide.u32 	%rd19, %r3, 4;
	add.s64 	%rd2, %rd1, %rd19;
	add.s64 	%rd3, %rd16, %rd19;
	add.s64 	%rd4, %rd17, %rd19;
	or.b32  	%r4, %r2, %r1;
	mov.u32 	%r5, %nctaid.x;
	add.s32 	%r14, %r3, -1;
	mul.wide.u32 	%rd20, %r14, 4;
	add.s64 	%rd5, %rd17, %rd20;
	add.s64 	%rd6, %rd18, %rd19;
	cvta.to.global.u64 	%rd7, %rd13;
	cvta.to.global.u64 	%rd8, %rd26;
	mov.b32 	%r41, 0;
$L__BB1_2:
	mul.wide.u32 	%rd21, %r41, 4;
	add.s64 	%rd9, %rd7, %rd21;
	ld.global.u32 	%r15, [%rd9];
	add.s32 	%r16, %r15, 1;
	setp.lt.u32 	%p2, %r3, %r16;
	@%p2 bra 	$L__BB1_27;
	ld.global.u32 	%r17, [%rd9+4];
	add.s32 	%r18, %r17, 1;
	setp.ge.u32 	%p3, %r3, %r18;
	@%p3 bra 	$L__BB1_27;
	ld.global.u32 	%r19, [%rd2];
	ld.global.u32 	%r20, [%rd3];
	setp.lt.s32 	%p4, %r19, %r20;
	@%p4 bra 	$L__BB1_6;
	atom.global.inc.u32 	%r21, [%rd4], 1;
$L__BB1_6:
	setp.ne.s32 	%p5, %r4, 0;
	bar.sync 	0;
	@%p5 bra 	$L__BB1_8;
	atom.global.exch.b32 	%r22, [syncCounter], 0;
$L__BB1_8:
	setp.ne.s32 	%p6, %r2, 0;
	bar.sync 	0;
	@%p6 bra 	$L__BB1_10;
	atom.global.inc.u32 	%r23, [syncCounter], %r5;
$L__BB1_10:
	bar.sync 	0;
	bar.sync 	0;
	ld.global.u32 	%r24, [%rd9];
	add.s32 	%r25, %r24, 1;
	setp.le.u32 	%p7, %r3, %r25;
	@%p7 bra 	$L__BB1_15;
	ld.global.u32 	%r26, [%rd9+4];
	setp.ge.u32 	%p8, %r3, %r26;
	@%p8 bra 	$L__BB1_15;
	ld.global.u32 	%r27, [%rd5];
	setp.ne.s32 	%p9, %r27, 0;
	@%p9 bra 	$L__BB1_15;
	ld.global.u32 	%r28, [%rd4+4];
	setp.ne.s32 	%p10, %r28, 0;
	@%p10 bra 	$L__BB1_15;
	atom.relaxed.global.cas.b32 	%r29, [%rd4], 1, 0;
$L__BB1_15:
	setp.ne.s32 	%p11, %r4, 0;
	bar.sync 	0;
	@%p11 bra 	$L__BB1_17;
	atom.global.exch.b32 	%r30, [syncCounter], 0;
$L__BB1_17:
	setp.ne.s32 	%p12, %r2, 0;
	bar.sync 	0;
	@%p12 bra 	$L__BB1_19;
	atom.global.inc.u32 	%r31, [syncCounter], %r5;
$L__BB1_19:
	bar.sync 	0;
	bar.sync 	0;
	ld.global.u32 	%r32, [%rd4];
	setp.ne.s32 	%p13, %r32, 1;
	@%p13 bra 	$L__BB1_22;
	ld.global.u32 	%r42, [%rd6];
	ld.global.u32 	%r33, [%rd6+4];
	setp.ge.s32 	%p14, %r42, %r33;
	@%p14 bra 	$L__BB1_22;
$L__BB1_21:
	mul.wide.s32 	%rd22, %r42, 4;
	add.s64 	%rd23, %rd8, %rd22;
	ld.global.u32 	%r34, [%rd23];
	mul.wide.s32 	%rd24, %r34, 4;
	add.s64 	%rd25, %rd1, %rd24;
	atom.global.add.u32 	%r35, [%rd25], 1;
	add.s32 	%r42, %r42, 1;
	ld.global.u32 	%r36, [%rd6+4];
	setp.lt.s32 	%p15, %r42, %r36;
	@%p15 bra 	$L__BB1_21;
$L__BB1_22:
	setp.ne.s32 	%p16, %r4, 0;
	bar.sync 	0;
	@%p16 bra 	$L__BB1_24;
	atom.global.exch.b32 	%r37, [syncCounter], 0;
$L__BB1_24:
	setp.ne.s32 	%p17, %r2, 0;
	bar.sync 	0;
	@%p17 bra 	$L__BB1_26;
	atom.global.inc.u32 	%r38, [syncCounter], %r5;
$L__BB1_26:
	bar.sync 	0;
	bar.sync 	0;
$L__BB1_27:
	setp.ne.s32 	%p18, %r4, 0;
	bar.sync 	0;
	@%p18 bra 	$L__BB1_29;
	atom.global.exch.b32 	%r39, [syncCounter], 0;
$L__BB1_29:
	setp.ne.s32 	%p19, %r2, 0;
	bar.sync 	0;
	@%p19 bra 	$L__BB1_31;
	atom.global.inc.u32 	%r40, [syncCounter], %r5;
$L__BB1_31:
	bar.sync 	0;
	bar.sync 	0;
	add.s32 	%r41, %r41, 1;
	setp.ne.s32 	%p20, %r41, %r11;
	@%p20 bra 	$L__BB1_2;
$L__BB1_32:
	ret;

}
	// .globl	_Z6CountsPiPjS_i
.visible .entry _Z6CountsPiPjS_i(
	.param .u64 .ptr .align 1 _Z6CountsPiPjS_i_param_0,
	.param .u64 .ptr .align 1 _Z6CountsPiPjS_i_param_1,
	.param .u64 .ptr .align 1 _Z6CountsPiPjS_i_param_2,
	.param .u32 _Z6CountsPiPjS_i_param_3
)
{
	.reg .pred 	%p<8>;
	.reg .b32 	%r<20>;
	.reg .b64 	%rd<16>;

	ld.param.u64 	%rd8, [_Z6CountsPiPjS_i_param_0];
	ld.param.u64 	%rd9, [_Z6CountsPiPjS_i_param_1];
	ld.param.u64 	%rd10, [_Z6CountsPiPjS_i_param_2];
	ld.param.u32 	%r9, [_Z6CountsPiPjS_i_param_3];
	mov.u32 	%r10, %ntid.x;
	mov.u32 	%r1, %ctaid.x;
	mov.u32 	%r2, %tid.x;
	mad.lo.s32 	%r3, %r10, %r1, %r2;
	setp.lt.s32 	%p1, %r9, 1;
	@%p1 bra 	$L__BB2_11;
	cvta.to.global.u64 	%rd11, %rd9;
	mul.wide.u32 	%rd12, %r3, 4;
	add.s64 	%rd1, %rd11, %rd12;
	or.b32  	%r4, %r2, %r1;
	mov.u32 	%r5, %nctaid.x;
	neg.s32 	%r19, %r9;
	cvta.to.global.u64 	%rd13, %rd8;
	add.s64 	%rd14, %rd13, 4;
	cvta.to.global.u64 	%rd15, %rd10;
$L__BB2_2:
	ld.global.u32 	%r11, [%rd14+-4];
	add.s32 	%r12, %r11, 1;
	setp.lt.u32 	%p2, %r3, %r12;
	@%p2 bra 	$L__BB2_6;
	ld.global.u32 	%r13, [%rd14];
	add.s32 	%r14, %r13, 1;
	setp.ge.u32 	%p3, %r3, %r14;
	@%p3 bra 	$L__BB2_6;
	ld.global.u32 	%r15, [%rd1];
	setp.ne.s32 	%p4, %r15, 1;
	@%p4 bra 	$L__BB2_6;
	atom.global.add.u32 	%r16, [%rd15], 1;
$L__BB2_6:
	setp.ne.s32 	%p5, %r4, 0;
	bar.sync 	0;
	@%p5 bra 	$L__BB2_8;
	atom.global.exch.b32 	%r17, [syncCounter], 0;
$L__BB2_8:
	setp.ne.s32 	%p6, %r2, 0;
	bar.sync 	0;
	@%p6 bra 	$L__BB2_10;
	atom.global.inc.u32 	%r18, [syncCounter], %r5;
$L__BB2_10:
	bar.sync 	0;
	bar.sync 	0;
	add.s32 	%r19, %r19, 1;
	setp.ne.s32 	%p7, %r19, 0;
	add.s64 	%rd15, %rd15, 4;
	add.s64 	%rd14, %rd14, 4;
	@%p7 bra 	$L__BB2_2;
$L__BB2_11:
	ret;

}


// ===== COMPILED SASS (sm_100) =====

	.target	sm_100

	.elftype	@"ET_EXEC"


//--------------------- .note.nv.tkinfo           --------------------------
	.section	.note.nv.tkinfo,"",@"SHT_NOTE"
	.sectionflags	@"SHF_NOTE_NV_TKINFO"
	.tkinfo
        /*0018*/ 	.word	0x00000002
        /*0030*/ 	.string	""
        /*0030*/ 	.string	"ptxas"
        /*0030*/ 	.string	"Cuda compilation tools, release 13.0, V13.0.88"
        /*0030*/ 	.string	"Build cuda_13.0.r13.0/compiler.36424714_0"
        /*0030*/ 	.string	"-arch sm_100 -m 64 "



//--------------------- .note.nv.cuinfo           --------------------------
	.section	.note.nv.cuinfo,"",@"SHT_NOTE"
	.sectionflags	@"SHF_NOTE_NV_CUINFO"
        /*0018*/ 	.short	0x0002
        /*001a*/ 	.short	0x0064
        /*001c*/ 	.short	0x0082
	.zero		2


//--------------------- .nv.info                  --------------------------
	.section	.nv.info,"",@"SHT_CUDA_INFO"
	.align	4


	//----- nvinfo : EIATTR_REGCOUNT
	.align		4
        /*0000*/ 	.byte	0x04, 0x2f
        /*0002*/ 	.short	(.L_2 - .L_1)
	.align		4
.L_1:
        /*0004*/ 	.word	index@(_Z10PreProcessPiS_S_S_i)
        /*0008*/ 	.word	0x00000016


	//----- nvinfo : EIATTR_FRAME_SIZE
	.align		4
.L_2:
        /*000c*/ 	.byte	0x04, 0x11
        /*000e*/ 	.short	(.L_4 - .L_3)
	.align		4
.L_3:
        /*0010*/ 	.word	index@(_Z10PreProcessPiS_S_S_i)
        /*0014*/ 	.word	0x00000000


	//----- nvinfo : EIATTR_REGCOUNT
	.align		4
.L_4:
        /*0018*/ 	.byte	0x04, 0x2f
        /*001a*/ 	.short	(.L_6 - .L_5)
	.align		4
.L_5:
        /*001c*/ 	.word	index@(_Z3AIDPiS_S_S_S_Pjii)
        /*0020*/ 	.word	0x0000001e


	//----- nvinfo : EIATTR_FRAME_SIZE
	.align		4
.L_6:
        /*0024*/ 	.byte	0x04, 0x11
        /*0026*/ 	.short	(.L_8 - .L_7)
	.align		4
.L_7:
        /*0028*/ 	.word	index@(_Z3AIDPiS_S_S_S_Pjii)
        /*002c*/ 	.word	0x00000000


	//----- nvinfo : EIATTR_REGCOUNT
	.align		4
.L_8:
        /*0030*/ 	.byte	0x04, 0x2f
        /*0032*/ 	.short	(.L_10 - .L_9)
	.align		4
.L_9:
        /*0034*/ 	.word	index@(_Z6CountsPiPjS_i)
        /*0038*/ 	.word	0x00000012


	//----- nvinfo : EIATTR_FRAME_SIZE
	.align		4
.L_10:
        /*003c*/ 	.byte	0x04, 0x11
        /*003e*/ 	.short	(.L_12 - .L_11)
	.align		4
.L_11:
        /*0040*/ 	.word	index@(_Z6CountsPiPjS_i)
        /*0044*/ 	.word	0x00000000


	//----- nvinfo : EIATTR_MIN_STACK_SIZE
	.align		4
.L_12:
        /*0048*/ 	.byte	0x04, 0x12
        /*004a*/ 	.short	(.L_14 - .L_13)
	.align		4
.L_13:
        /*004c*/ 	.word	index@(_Z6CountsPiPjS_i)
        /*0050*/ 	.word	0x00000000


	//----- nvinfo : EIATTR_MIN_STACK_SIZE
	.align		4
.L_14:
        /*0054*/ 	.byte	0x04, 0x12
        /*0056*/ 	.short	(.L_16 - .L_15)
	.align		4
.L_15:
        /*0058*/ 	.word	index@(_Z3AIDPiS_S_S_S_Pjii)
        /*005c*/ 	.word	0x00000000


	//----- nvinfo : EIATTR_MIN_STACK_SIZE
	.align		4
.L_16:
        /*0060*/ 	.byte	0x04, 0x12
        /*0062*/ 	.short	(.L_18 - .L_17)
	.align		4
.L_17:
        /*0064*/ 	.word	index@(_Z10PreProcessPiS_S_S_i)
        /*0068*/ 	.word	0x00000000
.L_18:


//--------------------- .nv.compat                --------------------------
	.section	.nv.compat,"",@"SHT_CUDA_COMPAT_INFO"
	.align	4
        /*0000*/ 	.byte	0x02, 0x09, 0x00, 0x00, 0x02, 0x02, 0x01, 0x00, 0x02, 0x05, 0x05, 0x00, 0x03, 0x07, 0x01, 0x01
        /*0010*/ 	.byte	0x02, 0x03, 0x00, 0x00, 0x02, 0x06, 0x01, 0x00, 0x04, 0x0b, 0x08, 0x00, 0x09, 0x00, 0x00, 0x00
        /*0020*/ 	.byte	0x00, 0x00, 0x00, 0x00


//--------------------- .nv.info._Z6CountsPiPjS_i --------------------------
	.section	.nv.info._Z6CountsPiPjS_i,"",@"SHT_CUDA_INFO"
	.sectionflags	@""
	.align	4


	//----- nvinfo : EIATTR_CUDA_API_VERSION
	.align		4
        /*0000*/ 	.byte	0x04, 0x37
        /*0002*/ 	.short	(.L_20 - .L_19)
.L_19:
        /*0004*/ 	.word	0x00000082


	//----- nvinfo : EIATTR_KPARAM_INFO
	.align		4
.L_20:
        /*0008*/ 	.byte	0x04, 0x17
        /*000a*/ 	.short	(.L_22 - .L_21)
.L_21:
        /*000c*/ 	.word	0x00000000
        /*0010*/ 	.short	0x0003
        /*0012*/ 	.short	0x0018
        /*0014*/ 	.byte	0x00, 0xf0, 0x11, 0x00


	//----- nvinfo : EIATTR_KPARAM_INFO
	.align		4
.L_22:
        /*0018*/ 	.byte	0x04, 0x17
        /*001a*/ 	.short	(.L_24 - .L_23)
.L_23:
        /*001c*/ 	.word	0x00000000
        /*0020*/ 	.short	0x0002
        /*0022*/ 	.short	0x0010
        /*0024*/ 	.byte	0x00, 0xf5, 0x21, 0x00


	//----- nvinfo : EIATTR_KPARAM_INFO
	.align		4
.L_24:
        /*0028*/ 	.byte	0x04, 0x17
        /*002a*/ 	.short	(.L_26 - .L_25)
.L_25:
        /*002c*/ 	.word	0x00000000
        /*0030*/ 	.short	0x0001
        /*0032*/ 	.short	0x0008
        /*0034*/ 	.byte	0x00, 0xf5, 0x21, 0x00


	//----- nvinfo : EIATTR_KPARAM_INFO
	.align		4
.L_26:
        /*0038*/ 	.byte	0x04, 0x17
        /*003a*/ 	.short	(.L_28 - .L_27)
.L_27:
        /*003c*/ 	.word	0x00000000
        /*0040*/ 	.short	0x0000
        /*0042*/ 	.short	0x0000
        /*0044*/ 	.byte	0x00, 0xf5, 0x21, 0x00


	//----- nvinfo : EIATTR_SPARSE_MMA_MASK
	.align		4
.L_28:
        /*0048*/ 	.byte	0x03, 0x50
        /*004a*/ 	.short	0x0000


	//----- nvinfo : EIATTR_MAXREG_COUNT
	.align		4
        /*004c*/ 	.byte	0x03, 0x1b
        /*004e*/ 	.short	0x00ff


	//----- nvinfo : EIATTR_NUM_BARRIERS
	.align		4
        /*0050*/ 	.byte	0x02, 0x4c
        /*0052*/ 	.byte	0x01
	.zero		1


	//----- nvinfo : EIATTR_MERCURY_ISA_VERSION
	.align		4
        /*0054*/ 	.byte	0x03, 0x5f
        /*0056*/ 	.short	0x0101


	//----- nvinfo : EIATTR_INT_WARP_WIDE_INSTR_OFFSETS
	.align		4
        /*0058*/ 	.byte	0x04, 0x31
        /*005a*/ 	.short	(.L_30 - .L_29)


	//   ....[0]....
.L_29:
        /*005c*/ 	.word	0x00000220


	//----- nvinfo : EIATTR_VRC_CTA_INIT_COUNT
	.align		4
.L_30:
        /*0060*/ 	.byte	0x02, 0x4a
	.zero		1
	.zero		1


	//----- nvinfo : EIATTR_EXIT_INSTR_OFFSETS
	.align		4
        /*0064*/ 	.byte	0x04, 0x1c
        /*0066*/ 	.short	(.L_32 - .L_31)


	//   ....[0]....
.L_31:
        /*0068*/ 	.word	0x00000030


	//   ....[1]....
        /*006c*/ 	.word	0x000003f0


	//----- nvinfo : EIATTR_CRS_STACK_SIZE
	.align		4
.L_32:
        /*0070*/ 	.byte	0x04, 0x1e
        /*0072*/ 	.short	(.L_34 - .L_33)
.L_33:
        /*0074*/ 	.word	0x00000000


	//----- nvinfo : EIATTR_CBANK_PARAM_SIZE
	.align		4
.L_34:
        /*0078*/ 	.byte	0x03, 0x19
        /*007a*/ 	.short	0x001c


	//----- nvinfo : EIATTR_PARAM_CBANK
	.align		4
        /*007c*/ 	.byte	0x04, 0x0a
        /*007e*/ 	.short	(.L_36 - .L_35)
	.align		4
.L_35:
        /*0080*/ 	.word	index@(.nv.constant0._Z6CountsPiPjS_i)
        /*0084*/ 	.short	0x0380
        /*0086*/ 	.short	0x001c


	//----- nvinfo : EIATTR_SW_WAR
	.align		4
.L_36:
        /*0088*/ 	.byte	0x04, 0x36
        /*008a*/ 	.short	(.L_38 - .L_37)
.L_37:
        /*008c*/ 	.word	0x00000008
.L_38:


//--------------------- .nv.info._Z3AIDPiS_S_S_S_Pjii --------------------------
	.section	.nv.info._Z3AIDPiS_S_S_S_Pjii,"",@"SHT_CUDA_INFO"
	.sectionflags	@""
	.align	4


	//----- nvinfo : EIATTR_CUDA_API_VERSION
	.align		4
        /*0000*/ 	.byte	0x04, 0x37
        /*0002*/ 	.short	(.L_40 - .L_39)
.L_39:
        /*0004*/ 	.word	0x00000082


	//----- nvinfo : EIATTR_KPARAM_INFO
	.align		4
.L_40:
        /*0008*/ 	.byte	0x04, 0x17
        /*000a*/ 	.short	(.L_42 - .L_41)
.L_41:
        /*000c*/ 	.word	0x00000000
        /*0010*/ 	.short	0x0007
        /*0012*/ 	.short	0x0034
        /*0014*/ 	.byte	0x00, 0xf0, 0x11, 0x00


	//----- nvinfo : EIATTR_KPARAM_INFO
	.align		4
.L_42:
        /*0018*/ 	.byte	0x04, 0x17
        /*001a*/ 	.short	(.L_44 - .L_43)
.L_43:
        /*001c*/ 	.word	0x00000000
        /*0020*/ 	.short	0x0006
        /*0022*/ 	.short	0x0030
        /*0024*/ 	.byte	0x00, 0xf0, 0x11, 0x00


	//----- nvinfo : EIATTR_KPARAM_INFO
	.align		4
.L_44:
        /*0028*/ 	.byte	0x04, 0x17
        /*002a*/ 	.short	(.L_46 - .L_45)
.L_45:
        /*002c*/ 	.word	0x00000000
        /*0030*/ 	.short	0x0005
        /*0032*/ 	.short	0x0028
        /*0034*/ 	.byte	0x00, 0xf5, 0x21, 0x00


	//----- nvinfo : EIATTR_KPARAM_INFO
	.align		4
.L_46:
        /*0038*/ 	.byte	0x04, 0x17
        /*003a*/ 	.short	(.L_48 - .L_47)
.L_47:
        /*003c*/ 	.word	0x00000000
        /*0040*/ 	.short	0x0004
        /*0042*/ 	.short	0x0020
        /*0044*/ 	.byte	0x00, 0xf5, 0x21, 0x00


	//----- nvinfo : EIATTR_KPARAM_INFO
	.align		4
.L_48:
        /*0048*/ 	.byte	0x04, 0x17
        /*004a*/ 	.short	(.L_50 - .L_49)
.L_49:
        /*004c*/ 	.word	0x00000000
        /*0050*/ 	.short	0x0003
        /*0052*/ 	.short	0x0018
        /*0054*/ 	.byte	0x00, 0xf5, 0x21, 0x00


	//----- nvinfo : EIATTR_KPARAM_INFO
	.align		4
.L_50:
        /*0058*/ 	.byte	0x04, 0x17
        /*005a*/ 	.short	(.L_52 - .L_51)
.L_51:
        /*005c*/ 	.word	0x00000000
        /*0060*/ 	.short	0x0002
        /*0062*/ 	.short	0x0010
        /*0064*/ 	.byte	0x00, 0xf5, 0x21, 0x00


	//----- nvinfo : EIATTR_KPARAM_INFO
	.align		4
.L_52:
        /*0068*/ 	.byte	0x04, 0x17
        /*006a*/ 	.short	(.L_54 - .L_53)
.L_53:
        /*006c*/ 	.word	0x00000000
        /*0070*/ 	.short	0x0001
        /*0072*/ 	.short	0x0008
        /*0074*/ 	.byte	0x00, 0xf5, 0x21, 0x00


	//----- nvinfo : EIATTR_KPARAM_INFO
	.align		4
.L_54:
        /*0078*/ 	.byte	0x04, 0x17
        /*007a*/ 	.short	(.L_56 - .L_55)
.L_55:
        /*007c*/ 	.word	0x00000000
        /*0080*/ 	.short	0x0000
        /*0082*/ 	.short	0x0000
        /*0084*/ 	.byte	0x00, 0xf5, 0x21, 0x00


	//----- nvinfo : EIATTR_SPARSE_MMA_MASK
	.align		4
.L_56:
        /*0088*/ 	.byte	0x03, 0x50
        /*008a*/ 	.short	0x0000


	//----- nvinfo : EIATTR_MAXREG_COUNT
	.align		4
        /*008c*/ 	.byte	0x03, 0x1b
        /*008e*/ 	.short	0x00ff


	//----- nvinfo : EIATTR_NUM_BARRIERS
	.align		4
        /*0090*/ 	.byte	0x02, 0x4c
        /*0092*/ 	.byte	0x01
	.zero		1


	//----- nvinfo : EIATTR_MERCURY_ISA_VERSION
	.align		4
        /*0094*/ 	.byte	0x03, 0x5f
        /*0096*/ 	.short	0x0101


	//----- nvinfo : EIATTR_VRC_CTA_INIT_COUNT
	.align		4
        /*0098*/ 	.byte	0x02, 0x4a
	.zero		1
	.zero		1


	//----- nvinfo : EIATTR_EXIT_INSTR_OFFSETS
	.align		4
        /*009c*/ 	.byte	0x04, 0x1c
        /*009e*/ 	.short	(.L_58 - .L_57)


	//   ....[0]....
.L_57:
        /*00a0*/ 	.word	0x00000030


	//   ....[1]....
        /*00a4*/ 	.word	0x000008f0


	//----- nvinfo : EIATTR_CRS_STACK_SIZE
	.align		4
.L_58:
        /*00a8*/ 	.byte	0x04, 0x1e
        /*00aa*/ 	.short	(.L_60 - .L_59)
.L_59:
        /*00ac*/ 	.word	0x00000000


	//----- nvinfo : EIATTR_CBANK_PARAM_SIZE
	.align		4
.L_60:
        /*00b0*/ 	.byte	0x03, 0x19
        /*00b2*/ 	.short	0x0038


	//----- nvinfo : EIATTR_PARAM_CBANK
	.align		4
        /*00b4*/ 	.byte	0x04, 0x0a
        /*00b6*/ 	.short	(.L_62 - .L_61)
	.align		4
.L_61:
        /*00b8*/ 	.word	index@(.nv.constant0._Z3AIDPiS_S_S_S_Pjii)
        /*00bc*/ 	.short	0x0380
        /*00be*/ 	.short	0x0038


	//----- nvinfo : EIATTR_SW_WAR
	.align		4
.L_62:
        /*00c0*/ 	.byte	0x04, 0x36
        /*00c2*/ 	.short	(.L_64 - .L_63)
.L_63:
        /*00c4*/ 	.word	0x00000008
.L_64:


//--------------------- .nv.info._Z10PreProcessPiS_S_S_i --------------------------
	.section	.nv.info._Z10PreProcessPiS_S_S_i,"",@"SHT_CUDA_INFO"
	.sectionflags	@""
	.align	4


	//----- nvinfo : EIATTR_CUDA_API_VERSION
	.align		4
        /*0000*/ 	.byte	0x04, 0x37
        /*0002*/ 	.short	(.L_66 - .L_65)
.L_65:
        /*0004*/ 	.word	0x00000082


	//----- nvinfo : EIATTR_KPARAM_INFO
	.align		4
.L_66:
        /*0008*/ 	.byte	0x04, 0x17
        /*000a*/ 	.short	(.L_68 - .L_67)
.L_67:
        /*000c*/ 	.word	0x00000000
        /*0010*/ 	.short	0x0004
        /*0012*/ 	.short	0x0020
        /*0014*/ 	.byte	0x00, 0xf0, 0x11, 0x00


	//----- nvinfo : EIATTR_KPARAM_INFO
	.align		4
.L_68:
        /*0018*/ 	.byte	0x04, 0x17
        /*001a*/ 	.short	(.L_70 - .L_69)
.L_69:
        /*001c*/ 	.word	0x00000000
        /*0020*/ 	.short	0x0003
        /*0022*/ 	.short	0x0018
        /*0024*/ 	.byte	0x00, 0xf5, 0x21, 0x00


	//----- nvinfo : EIATTR_KPARAM_INFO
	.align		4
.L_70:
        /*0028*/ 	.byte	0x04, 0x17
        /*002a*/ 	.short	(.L_72 - .L_71)
.L_71:
        /*002c*/ 	.word	0x00000000
        /*0030*/ 	.short	0x0002
        /*0032*/ 	.short	0x0010
        /*0034*/ 	.byte	0x00, 0xf5, 0x21, 0x00


	//----- nvinfo : EIATTR_KPARAM_INFO
	.align		4
.L_72:
        /*0038*/ 	.byte	0x04, 0x17
        /*003a*/ 	.short	(.L_74 - .L_73)
.L_73:
        /*003c*/ 	.word	0x00000000
        /*0040*/ 	.short	0x0001
        /*0042*/ 	.short	0x0008
        /*0044*/ 	.byte	0x00, 0xf5, 0x21, 0x00


	//----- nvinfo : EIATTR_KPARAM_INFO
	.align		4
.L_74:
        /*0048*/ 	.byte	0x04, 0x17
        /*004a*/ 	.short	(.L_76 - .L_75)
.L_75:
        /*004c*/ 	.word	0x00000000
        /*0050*/ 	.short	0x0000
        /*0052*/ 	.short	0x0000
        /*0054*/ 	.byte	0x00, 0xf5, 0x21, 0x00


	//----- nvinfo : EIATTR_SPARSE_MMA_MASK
	.align		4
.L_76:
        /*0058*/ 	.byte	0x03, 0x50
        /*005a*/ 	.short	0x0000


	//----- nvinfo : EIATTR_MAXREG_COUNT
	.align		4
        /*005c*/ 	.byte	0x03, 0x1b
        /*005e*/ 	.short	0x00ff


	//----- nvinfo : EIATTR_NUM_BARRIERS
	.align		4
        /*0060*/ 	.byte	0x02, 0x4c
        /*0062*/ 	.byte	0x01
	.zero		1


	//----- nvinfo : EIATTR_MERCURY_ISA_VERSION
	.align		4
        /*0064*/ 	.byte	0x03, 0x5f
        /*0066*/ 	.short	0x0101


	//----- nvinfo : EIATTR_INT_WARP_WIDE_INSTR_OFFSETS
	.align		4
        /*0068*/ 	.byte	0x04, 0x31
        /*006a*/ 	.short	(.L_78 - .L_77)


	//   ....[0]....
.L_77:
        /*006c*/ 	.word	0x00000170


	//   ....[1]....
        /*0070*/ 	.word	0x00000460


	//   ....[2]....
        /*0074*/ 	.word	0x000004a0


	//----- nvinfo : EIATTR_VRC_CTA_INIT_COUNT
	.align		4
.L_78:
        /*0078*/ 	.byte	0x02, 0x4a
	.zero		1
	.zero		1


	//----- nvinfo : EIATTR_EXIT_INSTR_OFFSETS
	.align		4
        /*007c*/ 	.byte	0x04, 0x1c
        /*007e*/ 	.short	(.L_80 - .L_79)


	//   ....[0]....
.L_79:
        /*0080*/ 	.word	0x00000630


	//   ....[1]....
        /*0084*/ 	.word	0x00000680


	//----- nvinfo : EIATTR_CRS_STACK_SIZE
	.align		4
.L_80:
        /*0088*/ 	.byte	0x04, 0x1e
        /*008a*/ 	.short	(.L_82 - .L_81)
.L_81:
        /*008c*/ 	.word	0x00000000


	//----- nvinfo : EIATTR_CBANK_PARAM_SIZE
	.align		4
.L_82:
        /*0090*/ 	.byte	0x03, 0x19
        /*0092*/ 	.short	0x0024


	//----- nvinfo : EIATTR_PARAM_CBANK
	.align		4
        /*0094*/ 	.byte	0x04, 0x0a
        /*0096*/ 	.short	(.L_84 - .L_83)
	.align		4
.L_83:
        /*0098*/ 	.word	index@(.nv.constant0._Z10PreProcessPiS_S_S_i)
        /*009c*/ 	.short	0x0380
        /*009e*/ 	.short	0x0024


	//----- nvinfo : EIATTR_SW_WAR
	.align		4
.L_84:
        /*00a0*/ 	.byte	0x04, 0x36
        /*00a2*/ 	.short	(.L_86 - .L_85)
.L_85:
        /*00a4*/ 	.word	0x00000008
.L_86:


//--------------------- .nv.callgraph             --------------------------
	.section	.nv.callgraph,"",@"SHT_CUDA_CALLGRAPH"
	.align	4
	.sectionentsize	8
	.align		4
        /*0000*/ 	.word	0x00000000
	.align		4
        /*0004*/ 	.word	0xffffffff
	.align		4
        /*0008*/ 	.word	0x00000000
	.align		4
        /*000c*/ 	.word	0xfffffffe
	.align		4
        /*0010*/ 	.word	0x00000000
	.align		4
        /*0014*/ 	.word	0xfffffffd
	.align		4
        /*0018*/ 	.word	0x00000000
	.align		4
        /*001c*/ 	.word	0xfffffffc


//--------------------- .nv.constant4             --------------------------
	.section	.nv.constant4,"a",@progbits
	.align	8
	.align		8
.nv.constant4:
        /*0000*/ 	.dword	syncCounter


//--------------------- .text._Z6CountsPiPjS_i    --------------------------
	.section	.text._Z6CountsPiPjS_i,"ax",@progbits
	.align	128
        .global         _Z6CountsPiPjS_i
        .type           _Z6CountsPiPjS_i,@function
        .size           _Z6CountsPiPjS_i,(.L_x_49 - _Z6CountsPiPjS_i)
        .other          _Z6CountsPiPjS_i,@"STO_CUDA_ENTRY STV_DEFAULT"
_Z6CountsPiPjS_i:
.text._Z6CountsPiPjS_i:
[----:B------:R-:W-:Y:S08]  /*0000*/  LDC R1, c[0x0][0x37c] ;  /* 0x0000df00ff017b82 */ /* 0x000ff00000000800 */
[----:B------:R-:W0:Y:S02]  /*0010*/  LDC R0, c[0x0][0x398] ;  /* 0x0000e600ff007b82 */ /* 0x000e240000000800 */
[----:B0-----:R-:W-:-:S13]  /*0020*/  ISETP.GE.AND P0, PT, R0, 0x1, PT ;  /* 0x000000010000780c */ /* 0x001fda0003f06270 */
[----:B------:R-:W-:Y:S05]  /*0030*/  @!P0 EXIT ;  /* 0x000000000000894d */ /* 0x000fea0003800000 */
[----:B------:R-:W0:Y:S01]  /*0040*/  S2R R8, SR_CTAID.X ;  /* 0x0000000000087919 */ /* 0x000e220000002500 */
[----:B------:R-:W1:Y:S01]  /*0050*/  LDCU.64 UR4, c[0x0][0x380] ;  /* 0x00007000ff0477ac */ /* 0x000e620008000a00 */
[----:B------:R-:W2:Y:S01]  /*0060*/  LDC.64 R2, c[0x0][0x388] ;  /* 0x0000e200ff027b82 */ /* 0x000ea20000000a00 */
[----:B------:R-:W-:Y:S01]  /*0070*/  IMAD.MOV R0, RZ, RZ, -R0 ;  /* 0x000000ffff007224 */ /* 0x000fe200078e0a00 */
[----:B------:R-:W0:Y:S01]  /*0080*/  S2R R11, SR_TID.X ;  /* 0x00000000000b7919 */ /* 0x000e220000002100 */
[----:B------:R-:W0:Y:S01]  /*0090*/  LDCU UR8, c[0x0][0x360] ;  /* 0x00006c00ff0877ac */ /* 0x000e220008000800 */
[----:B------:R-:W3:Y:S04]  /*00a0*/  LDCU.64 UR6, c[0x0][0x358] ;  /* 0x00006b00ff0677ac */ /* 0x000ee80008000a00 */
[----:B------:R-:W4:Y:S01]  /*00b0*/  LDC R13, c[0x0][0x370] ;  /* 0x0000dc00ff0d7b82 */ /* 0x000f220000000800 */
[----:B------:R-:W0:Y:S01]  /*00c0*/  LDCU.64 UR10, c[0x0][0x390] ;  /* 0x00007200ff0a77ac */ /* 0x000e220008000a00 */
[----:B-1----:R-:W-:-:S04]  /*00d0*/  UIADD3 UR4, UP0, UPT, UR4, 0x4, URZ ;  /* 0x0000000404047890 */ /* 0x002fc8000ff1e0ff */
[----:B------:R-:W-:Y:S02]  /*00e0*/  UIADD3.X UR5, UPT, UPT, URZ, UR5, URZ, UP0, !UPT ;  /* 0x00000005ff057290 */ /* 0x000fe400087fe4ff */
[----:B------:R-:W-:-:S04]  /*00f0*/  IMAD.U32 R4, RZ, RZ, UR4 ;  /* 0x00000004ff047e24 */ /* 0x000fc8000f8e00ff */
[----:B------:R-:W-:Y:S02]  /*0100*/  IMAD.U32 R5, RZ, RZ, UR5 ;  /* 0x00000005ff057e24 */ /* 0x000fe4000f8e00ff */
[----:B0-----:R-:W-:-:S04]  /*0110*/  IMAD R9, R8, UR8, R11 ;  /* 0x0000000808097c24 */ /* 0x001fc8000f8e020b */
[----:B--23--:R-:W-:-:S07]  /*0120*/  IMAD.WIDE.U32 R2, R9, 0x4, R2 ;  /* 0x0000000409027825 */ /* 0x00cfce00078e0002 */
.L_x_6:
[----:B012---:R-:W2:Y:S01]  /*0130*/  LDG.E R6, desc[UR6][R4.64+-0x4] ;  /* 0xfffffc0604067981 */ /* 0x007ea2000c1e1900 */
[----:B------:R-:W-:Y:S01]  /*0140*/  VIADD R0, R0, 0x1 ;  /* 0x0000000100007836 */ /* 0x000fe20000000000 */
[----:B------:R-:W-:Y:S04]  /*0150*/  BSSY.RECONVERGENT B0, `(.L_x_0) ;  /* 0x0000014000007945 */ /* 0x000fe80003800200 */
[----:B------:R-:W-:Y:S02]  /*0160*/  ISETP.NE.AND P0, PT, R0, RZ, PT ;  /* 0x000000ff0000720c */ /* 0x000fe40003f05270 */
[----:B--2---:R-:W-:-:S04]  /*0170*/  IADD3 R6, PT, PT, R6, 0x1, RZ ;  /* 0x0000000106067810 */ /* 0x004fc80007ffe0ff */
[----:B------:R-:W-:-:S13]  /*0180*/  ISETP.GE.U32.AND P1, PT, R9, R6, PT ;  /* 0x000000060900720c */ /* 0x000fda0003f26070 */
[----:B-----5:R-:W-:Y:S05]  /*0190*/  @!P1 BRA `(.L_x_1) ;  /* 0x00000000003c9947 */ /* 0x020fea0003800000 */
[----:B------:R-:W2:Y:S02]  /*01a0*/  LDG.E R6, desc[UR6][R4.64] ;  /* 0x0000000604067981 */ /* 0x000ea4000c1e1900 */
[----:B--2---:R-:W-:-:S05]  /*01b0*/  VIADD R6, R6, 0x1 ;  /* 0x0000000106067836 */ /* 0x004fca0000000000 */
[----:B------:R-:W-:-:S13]  /*01c0*/  ISETP.GE.U32.AND P1, PT, R9, R6, PT ;  /* 0x000000060900720c */ /* 0x000fda0003f26070 */
[----:B------:R-:W-:Y:S05]  /*01d0*/  @P1 BRA `(.L_x_1) ;  /* 0x00000000002c1947 */ /* 0x000fea0003800000 */
[----:B------:R-:W2:Y:S02]  /*01e0*/  LDG.E R6, desc[UR6][R2.64] ;  /* 0x0000000602067981 */ /* 0x000ea4000c1e1900 */
[----:B--2---:R-:W-:-:S13]  /*01f0*/  ISETP.NE.AND P1, PT, R6, 0x1, PT ;  /* 0x000000010600780c */ /* 0x004fda0003f25270 */
[----:B------:R-:W-:Y:S05]  /*0200*/  @P1 BRA `(.L_x_1) ;  /* 0x0000000000201947 */ /* 0x000fea0003800000 */
[----:B------:R-:W0:Y:S01]  /*0210*/  S2R R6, SR_LANEID ;  /* 0x0000000000067919 */ /* 0x000e220000000000 */
[----:B------:R-:W-:Y:S01]  /*0220*/  VOTEU.ANY UR4, UPT, PT ;  /* 0x0000000000047886 */ /* 0x000fe200038e0100 */
[----:B------:R-:W-:Y:S01]  /*0230*/  MOV R7, UR11 ;  /* 0x0000000b00077c02 */ /* 0x000fe20008000f00 */
[----:B------:R-:W-:Y:S02]  /*0240*/  UFLO.U32 UR5, UR4 ;  /* 0x00000004000572bd */ /* 0x000fe400080e0000 */
[----:B------:R-:W1:Y:S04]  /*0250*/  POPC R15, UR4 ;  /* 0x00000004000f7d09 */ /* 0x000e680008000000 */
[----:B0-----:R-:W-:Y:S01]  /*0260*/  ISETP.EQ.U32.AND P1, PT, R6, UR5, PT ;  /* 0x0000000506007c0c */ /* 0x001fe2000bf22070 */
[----:B------:R-:W-:-:S12]  /*0270*/  IMAD.U32 R6, RZ, RZ, UR10 ;  /* 0x0000000aff067e24 */ /* 0x000fd8000f8e00ff */
[----:B-1----:R0:W-:Y:S02]  /*0280*/  @P1 REDG.E.ADD.STRONG.GPU desc[UR6][R6.64], R15 ;  /* 0x0000000f0600198e */ /* 0x0021e4000c12e106 */
.L_x_1:
[----:B------:R-:W-:Y:S05]  /*0290*/  BSYNC.RECONVERGENT B0 ;  /* 0x0000000000007941 */ /* 0x000fea0003800200 */
.L_x_0:
[----:B------:R-:W-:Y:S01]  /*02a0*/  BAR.SYNC.DEFER_BLOCKING 0x0 ;  /* 0x0000000000007b1d */ /* 0x000fe20000010000 */
[----:B------:R-:W-:-:S05]  /*02b0*/  LOP3.LUT P1, RZ, R11, R8, RZ, 0xfc, !PT ;  /* 0x000000080bff7212 */ /* 0x000fca000782fcff */
[----:B------:R-:W-:Y:S08]  /*02c0*/  BSSY.RECONVERGENT B0, `(.L_x_2) ;  /* 0x0000004000007945 */ /* 0x000ff00003800200 */
[----:B------:R-:W-:Y:S05]  /*02d0*/  @P1 BRA `(.L_x_3) ;  /* 0x0000000000081947 */ /* 0x000fea0003800000 */
[----:B0-----:R-:W0:Y:S02]  /*02e0*/  LDC.64 R6, c[0x4][RZ] ;  /* 0x01000000ff067b82 */ /* 0x001e240000000a00 */
[----:B0-----:R1:W5:Y:S02]  /*02f0*/  ATOMG.E.EXCH.STRONG.GPU PT, RZ, desc[UR6][R6.64], RZ ;  /* 0x800000ff06ff79a8 */ /* 0x001364000c1ef106 */
.L_x_3:
[----:B------:R-:W-:Y:S05]  /*0300*/  BSYNC.RECONVERGENT B0 ;  /* 0x0000000000007941 */ /* 0x000fea0003800200 */
.L_x_2:
[----:B------:R-:W-:Y:S01]  /*0310*/  BAR.SYNC.DEFER_BLOCKING 0x0 ;  /* 0x0000000000007b1d */ /* 0x000fe20000010000 */
[----:B------:R-:W-:-:S05]  /*0320*/  ISETP.NE.AND P1, PT, R11, RZ, PT ;  /* 0x000000ff0b00720c */ /* 0x000fca0003f25270 */
[----:B------:R-:W-:Y:S08]  /*0330*/  BSSY.RECONVERGENT B0, `(.L_x_4) ;  /* 0x0000004000007945 */ /* 0x000ff00003800200 */
[----:B------:R-:W-:Y:S05]  /*0340*/  @P1 BRA `(.L_x_5) ;  /* 0x0000000000081947 */ /* 0x000fea0003800000 */
[----:B01----:R-:W4:Y:S02]  /*0350*/  LDC.64 R6, c[0x4][RZ] ;  /* 0x01000000ff067b82 */ /* 0x003f240000000a00 */
[----:B----4-:R2:W-:Y:S02]  /*0360*/  REDG.E.INC.STRONG.GPU desc[UR6][R6.64], R13 ;  /* 0x0000000d0600798e */ /* 0x0105e4000d92e106 */
.L_x_5:
[----:B------:R-:W-:Y:S05]  /*0370*/  BSYNC.RECONVERGENT B0 ;  /* 0x0000000000007941 */ /* 0x000fea0003800200 */
.L_x_4:
[----:B------:R-:W-:Y:S01]  /*0380*/  BAR.SYNC.DEFER_BLOCKING 0x0 ;  /* 0x0000000000007b1d */ /* 0x000fe20000010000 */
[----:B------:R-:W-:-:S07]  /*0390*/  UIADD3 UR10, UP0, UPT, UR10, 0x4, URZ ;  /* 0x000000040a0a7890 */ /* 0x000fce000ff1e0ff */
[----:B------:R-:W-:Y:S01]  /*03a0*/  BAR.SYNC.DEFER_BLOCKING 0x0 ;  /* 0x0000000000007b1d */ /* 0x000fe20000010000 */
[----:B------:R-:W-:Y:S01]  /*03b0*/  IADD3 R4, P1, PT, R4, 0x4, RZ ;  /* 0x0000000404047810 */ /* 0x000fe20007f3e0ff */
[----:B------:R-:W-:-:S04]  /*03c0*/  UIADD3.X UR11, UPT, UPT, URZ, UR11, URZ, UP0, !UPT ;  /* 0x0000000bff0b7290 */ /* 0x000fc800087fe4ff */
[----:B------:R-:W-:Y:S01]  /*03d0*/  IMAD.X R5, RZ, RZ, R5, P1 ;  /* 0x000000ffff057224 */ /* 0x000fe200008e0605 */
[----:B------:R-:W-:Y:S07]  /*03e0*/  @P0 BRA `(.L_x_6) ;  /* 0xfffffffc00500947 */ /* 0x000fee000383ffff */
[----:B------:R-:W-:Y:S05]  /*03f0*/  EXIT ;  /* 0x000000000000794d */ /* 0x000fea0003800000 */
.L_x_7:
[----:B------:R-:W-:-:S00]  /*0400*/  BRA `(.L_x_7) ;  /* 0xfffffffc00fc7947 */ /* 0x000fc0000383ffff */
[----:B------:R-:W-:-:S00]  /*0410*/  NOP ;  /* 0x0000000000007918 */ /* 0x000fc00000000000 */
        /* <DEDUP_REMOVED lines=14> */
.L_x_49:


//--------------------- .text._Z3AIDPiS_S_S_S_Pjii --------------------------
	.section	.text._Z3AIDPiS_S_S_S_Pjii,"ax",@progbits
	.align	128
        .global         _Z3AIDPiS_S_S_S_Pjii
        .type           _Z3AIDPiS_S_S_S_Pjii,@function
        .size           _Z3AIDPiS_S_S_S_Pjii,(.L_x_50 - _Z3AIDPiS_S_S_S_Pjii)
        .other          _Z3AIDPiS_S_S_S_Pjii,@"STO_CUDA_ENTRY STV_DEFAULT"
_Z3AIDPiS_S_S_S_Pjii:
.text._Z3AIDPiS_S_S_S_Pjii:
[----:B------:R-:W-:Y:S08]  /*0000*/  LDC R1, c[0x0][0x37c] ;  /* 0x0000df00ff017b82 */ /* 0x000ff00000000800 */
[----:B------:R-:W0:Y:S02]  /*0010*/  LDC R0, c[0x0][0x3b0] ;  /* 0x0000ec00ff007b82 */ /* 0x000e240000000800 */
[----:B0-----:R-:W-:-:S13]  /*0020*/  ISETP.GE.AND P0, PT, R0, 0x1, PT ;  /* 0x000000010000780c */ /* 0x001fda0003f06270 */
[----:B------:R-:W-:Y:S05]  /*0030*/  @!P0 EXIT ;  /* 0x000000000000894d */ /* 0x000fea0003800000 */
[----:B------:R-:W0:Y:S01]  /*0040*/  S2R R0, SR_CTAID.X ;  /* 0x0000000000007919 */ /* 0x000e220000002500 */
[----:B------:R-:W0:Y:S01]  /*0050*/  LDCU UR4, c[0x0][0x360] ;  /* 0x00006c00ff0477ac */ /* 0x000e220008000800 */
[----:B------:R-:W1:Y:S01]  /*0060*/  LDC.64 R4, c[0x0][0x3a8] ;  /* 0x0000ea00ff047b82 */ /* 0x000e620000000a00 */
[----:B------:R-:W-:Y:S01]  /*0070*/  IMAD.MOV.U32 R12, RZ, RZ, RZ ;  /* 0x000000ffff0c7224 */ /* 0x000fe200078e00ff */
[----:B------:R-:W0:Y:S06]  /*0080*/  S2R R15, SR_TID.X ;  /* 0x00000000000f7919 */ /* 0x000e2c0000002100 */
[----:B------:R-:W2:Y:S08]  /*0090*/  LDC.64 R6, c[0x0][0x3a0] ;  /* 0x0000e800ff067b82 */ /* 0x000eb00000000a00 */
[----:B------:R-:W3:Y:S08]  /*00a0*/  LDC.64 R8, c[0x0][0x390] ;  /* 0x0000e400ff087b82 */ /* 0x000ef00000000a00 */
[----:B------:R-:W4:Y:S08]  /*00b0*/  LDC.64 R10, c[0x0][0x388] ;  /* 0x0000e200ff0a7b82 */ /* 0x000f300000000a00 */
[----:B------:R-:W4:Y:S01]  /*00c0*/  LDC R14, c[0x0][0x370] ;  /* 0x0000dc00ff0e7b82 */ /* 0x000f220000000800 */
[----:B0-----:R-:W-:Y:S01]  /*00d0*/  IMAD R13, R0, UR4, R15 ;  /* 0x00000004000d7c24 */ /* 0x001fe2000f8e020f */
[----:B------:R-:W-:Y:S01]  /*00e0*/  LOP3.LUT R0, R15, R0, RZ, 0xfc, !PT ;  /* 0x000000000f007212 */ /* 0x000fe200078efcff */
[----:B------:R-:W0:Y:S02]  /*00f0*/  LDCU.64 UR4, c[0x0][0x358] ;  /* 0x00006b00ff0477ac */ /* 0x000e240008000a00 */
[----:B------:R-:W-:-:S02]  /*0100*/  VIADD R3, R13, 0xffffffff ;  /* 0xffffffff0d037836 */ /* 0x000fc40000000000 */
[----:B--2---:R-:W-:-:S04]  /*0110*/  IMAD.WIDE.U32 R6, R13, 0x4, R6 ;  /* 0x000000040d067825 */ /* 0x004fc800078e0006 */
[----:B-1----:R-:W-:-:S04]  /*0120*/  IMAD.WIDE.U32 R2, R3, 0x4, R4 ;  /* 0x0000000403027825 */ /* 0x002fc800078e0004 */
[----:B------:R-:W-:-:S04]  /*0130*/  IMAD.WIDE.U32 R4, R13, 0x4, R4 ;  /* 0x000000040d047825 */ /* 0x000fc800078e0004 */
[----:B---3--:R-:W-:-:S04]  /*0140*/  IMAD.WIDE.U32 R8, R13, 0x4, R8 ;  /* 0x000000040d087825 */ /* 0x008fc800078e0008 */
[----:B0---4-:R-:W-:-:S07]  /*0150*/  IMAD.WIDE.U32 R10, R13, 0x4, R10 ;  /* 0x000000040d0a7825 */ /* 0x011fce00078e000a */
.L_x_31:
[----:B01234-:R-:W0:Y:S01]  /*0160*/  LDC.64 R16, c[0x0][0x398] ;  /* 0x0000e600ff107b82 */ /* 0x01fe220000000a00 */
[----:B------:R-:W1:Y:S01]  /*0170*/  LDCU UR6, c[0x0][0x3b0] ;  /* 0x00007600ff0677ac */ /* 0x000e620008000800 */
[----:B0-----:R-:W-:-:S05]  /*0180*/  IMAD.WIDE.U32 R16, R12, 0x4, R16 ;  /* 0x000000040c107825 */ /* 0x001fca00078e0010 */
[----:B------:R-:W2:Y:S01]  /*0190*/  LDG.E R18, desc[UR4][R16.64] ;  /* 0x0000000410127981 */ /* 0x000ea2000c1e1900 */
[----:B------:R-:W-:-:S05]  /*01a0*/  VIADD R12, R12, 0x1 ;  /* 0x000000010c0c7836 */ /* 0x000fca0000000000 */
[----:B-1----:R-:W-:Y:S01]  /*01b0*/  ISETP.NE.AND P0, PT, R12, UR6, PT ;  /* 0x000000060c007c0c */ /* 0x002fe2000bf05270 */
[----:B--2---:R-:W-:-:S05]  /*01c0*/  VIADD R18, R18, 0x1 ;  /* 0x0000000112127836 */ /* 0x004fca0000000000 */
[----:B------:R-:W-:-:S13]  /*01d0*/  ISETP.GE.U32.AND P1, PT, R13, R18, PT ;  /* 0x000000120d00720c */ /* 0x000fda0003f26070 */
[----:B-----5:R-:W-:Y:S05]  /*01e0*/  @!P1 BRA `(.L_x_8) ;  /* 0x0000000400789947 */ /* 0x020fea0003800000 */
[----:B------:R-:W2:Y:S02]  /*01f0*/  LDG.E R18, desc[UR4][R16.64+0x4] ;  /* 0x0000040410127981 */ /* 0x000ea4000c1e1900 */
[----:B--2---:R-:W-:-:S04]  /*0200*/  IADD3 R18, PT, PT, R18, 0x1, RZ ;  /* 0x0000000112127810 */ /* 0x004fc80007ffe0ff */
[----:B------:R-:W-:-:S13]  /*0210*/  ISETP.GE.U32.AND P1, PT, R13, R18, PT ;  /* 0x000000120d00720c */ /* 0x000fda0003f26070 */
[----:B------:R-:W-:Y:S05]  /*0220*/  @P1 BRA `(.L_x_8) ;  /* 0x0000000400681947 */ /* 0x000fea0003800000 */
[----:B------:R-:W2:Y:S04]  /*0230*/  LDG.E R18, desc[UR4][R6.64] ;  /* 0x0000000406127981 */ /* 0x000ea8000c1e1900 */
[----:B------:R-:W2:Y:S01]  /*0240*/  LDG.E R19, desc[UR4][R8.64] ;  /* 0x0000000408137981 */ /* 0x000ea2000c1e1900 */
[----:B------:R-:W-:Y:S02]  /*0250*/  ISETP.NE.AND P1, PT, R0, RZ, PT ;  /* 0x000000ff0000720c */ /* 0x000fe40003f25270 */
[----:B------:R-:W-:Y:S02]  /*0260*/  ISETP.NE.AND P2, PT, R15, RZ, PT ;  /* 0x000000ff0f00720c */ /* 0x000fe40003f45270 */
[----:B--2---:R-:W-:-:S13]  /*0270*/  ISETP.GE.AND P3, PT, R18, R19, PT ;  /* 0x000000131200720c */ /* 0x004fda0003f66270 */
[----:B------:R-:W-:Y:S05]  /*0280*/  @!P3 BRA `(.L_x_9) ;  /* 0x000000000008b947 */ /* 0x000fea0003800000 */
[----:B------:R-:W-:-:S05]  /*0290*/  IMAD.MOV.U32 R19, RZ, RZ, 0x1 ;  /* 0x00000001ff137424 */ /* 0x000fca00078e00ff */
[----:B------:R0:W-:Y:S02]  /*02a0*/  REDG.E.INC.STRONG.GPU desc[UR4][R4.64], R19 ;  /* 0x000000130400798e */ /* 0x0001e4000d92e104 */
.L_x_9:
[----:B------:R-:W-:Y:S05]  /*02b0*/  WARPSYNC.ALL ;  /* 0x0000000000007948 */ /* 0x000fea0003800000 */
[----:B------:R-:W-:Y:S06]  /*02c0*/  BAR.SYNC.DEFER_BLOCKING 0x0 ;  /* 0x0000000000007b1d */ /* 0x000fec0000010000 */
[----:B------:R-:W-:Y:S04]  /*02d0*/  BSSY.RECONVERGENT B0, `(.L_x_10) ;  /* 0x0000004000007945 */ /* 0x000fe80003800200 */
[----:B------:R-:W-:Y:S05]  /*02e0*/  @P1 BRA `(.L_x_11) ;  /* 0x0000000000081947 */ /* 0x000fea0003800000 */
[----:B0-----:R-:W0:Y:S02]  /*02f0*/  LDC.64 R18, c[0x4][RZ] ;  /* 0x01000000ff127b82 */ /* 0x001e240000000a00 */
[----:B0-----:R1:W5:Y:S02]  /*0300*/  ATOMG.E.EXCH.STRONG.GPU PT, RZ, desc[UR4][R18.64], RZ ;  /* 0x800000ff12ff79a8 */ /* 0x001364000c1ef104 */
.L_x_11:
[----:B------:R-:W-:Y:S05]  /*0310*/  BSYNC.RECONVERGENT B0 ;  /* 0x0000000000007941 */ /* 0x000fea0003800200 */
.L_x_10:
[----:B------:R-:W-:Y:S06]  /*0320*/  BAR.SYNC.DEFER_BLOCKING 0x0 ;  /* 0x0000000000007b1d */ /* 0x000fec0000010000 */
[----:B------:R-:W-:Y:S04]  /*0330*/  BSSY.RECONVERGENT B0, `(.L_x_12) ;  /* 0x0000004000007945 */ /* 0x000fe80003800200 */
[----:B------:R-:W-:Y:S05]  /*0340*/  @P2 BRA `(.L_x_13) ;  /* 0x0000000000082947 */ /* 0x000fea0003800000 */
[----:B01----:R-:W0:Y:S02]  /*0350*/  LDC.64 R18, c[0x4][RZ] ;  /* 0x01000000ff127b82 */ /* 0x003e240000000a00 */
[----:B0-----:R2:W-:Y:S02]  /*0360*/  REDG.E.INC.STRONG.GPU desc[UR4][R18.64], R14 ;  /* 0x0000000e1200798e */ /* 0x0015e4000d92e104 */
.L_x_13:
[----:B------:R-:W-:Y:S05]  /*0370*/  BSYNC.RECONVERGENT B0 ;  /* 0x0000000000007941 */ /* 0x000fea0003800200 */
.L_x_12:
[----:B------:R-:W-:Y:S08]  /*0380*/  BAR.SYNC.DEFER_BLOCKING 0x0 ;  /* 0x0000000000007b1d */ /* 0x000ff00000010000 */
[----:B------:R-:W-:Y:S06]  /*0390*/  BAR.SYNC.DEFER_BLOCKING 0x0 ;  /* 0x0000000000007b1d */ /* 0x000fec0000010000 */
[----:B-12---:R-:W2:Y:S01]  /*03a0*/  LDG.E R18, desc[UR4][R16.64] ;  /* 0x0000000410127981 */ /* 0x006ea2000c1e1900 */
[----:B------:R-:W-:Y:S01]  /*03b0*/  BSSY.RECONVERGENT B0, `(.L_x_14) ;  /* 0x0000010000007945 */ /* 0x000fe20003800200 */
[----:B--2---:R-:W-:-:S05]  /*03c0*/  VIADD R18, R18, 0x1 ;  /* 0x0000000112127836 */ /* 0x004fca0000000000 */
[----:B------:R-:W-:-:S13]  /*03d0*/  ISETP.GT.U32.AND P3, PT, R13, R18, PT ;  /* 0x000000120d00720c */ /* 0x000fda0003f64070 */
[----:B------:R-:W-:Y:S05]  /*03e0*/  @!P3 BRA `(.L_x_15) ;  /* 0x000000000030b947 */ /* 0x000fea0003800000 */
[----:B------:R-:W2:Y:S02]  /*03f0*/  LDG.E R16, desc[UR4][R16.64+0x4] ;  /* 0x0000040410107981 */ /* 0x000ea4000c1e1900 */
[----:B--2---:R-:W-:-:S13]  /*0400*/  ISETP.GE.U32.AND P3, PT, R13, R16, PT ;  /* 0x000000100d00720c */ /* 0x004fda0003f66070 */
[----:B------:R-:W-:Y:S05]  /*0410*/  @P3 BRA `(.L_x_15) ;  /* 0x0000000000243947 */ /* 0x000fea0003800000 */
[----:B------:R-:W2:Y:S02]  /*0420*/  LDG.E R16, desc[UR4][R2.64] ;  /* 0x0000000402107981 */ /* 0x000ea4000c1e1900 */
[----:B--2---:R-:W-:-:S13]  /*0430*/  ISETP.NE.AND P3, PT, R16, RZ, PT ;  /* 0x000000ff1000720c */ /* 0x004fda0003f65270 */
[----:B------:R-:W-:Y:S05]  /*0440*/  @P3 BRA `(.L_x_15) ;  /* 0x0000000000183947 */ /* 0x000fea0003800000 */
[----:B------:R-:W2:Y:S02]  /*0450*/  LDG.E R16, desc[UR4][R4.64+0x4] ;  /* 0x0000040404107981 */ /* 0x000ea4000c1e1900 */
[----:B--2---:R-:W-:-:S13]  /*0460*/  ISETP.NE.AND P3, PT, R16, RZ, PT ;  /* 0x000000ff1000720c */ /* 0x004fda0003f65270 */
[----:B------:R-:W-:Y:S05]  /*0470*/  @P3 BRA `(.L_x_15) ;  /* 0x00000000000c3947 */ /* 0x000fea0003800000 */
[----:B------:R-:W-:Y:S02]  /*0480*/  HFMA2 R16, -RZ, RZ, 0, 5.9604644775390625e-08 ;  /* 0x00000001ff107431 */ /* 0x000fe400000001ff */
[----:B------:R-:W-:-:S05]  /*0490*/  IMAD.MOV.U32 R17, RZ, RZ, RZ ;  /* 0x000000ffff117224 */ /* 0x000fca00078e00ff */
[----:B------:R1:W5:Y:S02]  /*04a0*/  ATOMG.E.CAS.STRONG.GPU PT, RZ, [R4], R16, R17 ;  /* 0x0000001004ff73a9 */ /* 0x00036400001ee111 */
.L_x_15:
[----:B------:R-:W-:Y:S05]  /*04b0*/  BSYNC.RECONVERGENT B0 ;  /* 0x0000000000007941 */ /* 0x000fea0003800200 */
.L_x_14:
[----:B------:R-:W-:Y:S06]  /*04c0*/  BAR.SYNC.DEFER_BLOCKING 0x0 ;  /* 0x0000000000007b1d */ /* 0x000fec0000010000 */
[----:B------:R-:W-:Y:S04]  /*04d0*/  BSSY.RECONVERGENT B0, `(.L_x_16) ;  /* 0x0000004000007945 */ /* 0x000fe80003800200 */
[----:B------:R-:W-:Y:S05]  /*04e0*/  @P1 BRA `(.L_x_17) ;  /* 0x0000000000081947 */ /* 0x000fea0003800000 */
[----:B-1----:R-:W1:Y:S02]  /*04f0*/  LDC.64 R16, c[0x4][RZ] ;  /* 0x01000000ff107b82 */ /* 0x002e640000000a00 */
[----:B-1----:R2:W5:Y:S02]  /*0500*/  ATOMG.E.EXCH.STRONG.GPU PT, RZ, desc[UR4][R16.64], RZ ;  /* 0x800000ff10ff79a8 */ /* 0x002564000c1ef104 */
.L_x_17:
[----:B------:R-:W-:Y:S05]  /*0510*/  BSYNC.RECONVERGENT B0 ;  /* 0x0000000000007941 */ /* 0x000fea0003800200 */
.L_x_16:
[----:B------:R-:W-:Y:S06]  /*0520*/  BAR.SYNC.DEFER_BLOCKING 0x0 ;  /* 0x0000000000007b1d */ /* 0x000fec0000010000 */
[----:B------:R-:W-:Y:S04]  /*0530*/  BSSY.RECONVERGENT B0, `(.L_x_18) ;  /* 0x0000004000007945 */ /* 0x000fe80003800200 */
[----:B------:R-:W-:Y:S05]  /*0540*/  @P2 BRA `(.L_x_19) ;  /* 0x0000000000082947 */ /* 0x000fea0003800000 */
[----:B-12---:R-:W1:Y:S02]  /*0550*/  LDC.64 R16, c[0x4][RZ] ;  /* 0x01000000ff107b82 */ /* 0x006e640000000a00 */
[----:B-1----:R3:W-:Y:S02]  /*0560*/  REDG.E.INC.STRONG.GPU desc[UR4][R16.64], R14 ;  /* 0x0000000e1000798e */ /* 0x0027e4000d92e104 */
.L_x_19:
[----:B------:R-:W-:Y:S05]  /*0570*/  BSYNC.RECONVERGENT B0 ;  /* 0x0000000000007941 */ /* 0x000fea0003800200 */
.L_x_18:
[----:B------:R-:W-:Y:S08]  /*0580*/  BAR.SYNC.DEFER_BLOCKING 0x0 ;  /* 0x0000000000007b1d */ /* 0x000ff00000010000 */
[----:B------:R-:W-:Y:S06]  /*0590*/  BAR.SYNC.DEFER_BLOCKING 0x0 ;  /* 0x0000000000007b1d */ /* 0x000fec0000010000 */
[----:B-123--:R-:W2:Y:S01]  /*05a0*/  LDG.E R16, desc[UR4][R4.64] ;  /* 0x0000000404107981 */ /* 0x00eea2000c1e1900 */
[----:B------:R-:W-:Y:S01]  /*05b0*/  BSSY.RECONVERGENT B0, `(.L_x_20) ;  /* 0x0000013000007945 */ /* 0x000fe20003800200 */
[----:B--2---:R-:W-:-:S13]  /*05c0*/  ISETP.NE.AND P3, PT, R16, 0x1, PT ;  /* 0x000000011000780c */ /* 0x004fda0003f65270 */
[----:B------:R-:W-:Y:S05]  /*05d0*/  @P3 BRA `(.L_x_21) ;  /* 0x0000000000403947 */ /* 0x000fea0003800000 */
[----:B------:R-:W2:Y:S04]  /*05e0*/  LDG.E R20, desc[UR4][R10.64] ;  /* 0x000000040a147981 */ /* 0x000ea8000c1e1900 */
[----:B------:R-:W2:Y:S02]  /*05f0*/  LDG.E R17, desc[UR4][R10.64+0x4] ;  /* 0x000004040a117981 */ /* 0x000ea4000c1e1900 */
[----:B--2---:R-:W-:-:S13]  /*0600*/  ISETP.GE.AND P3, PT, R20, R17, PT ;  /* 0x000000111400720c */ /* 0x004fda0003f66270 */
[----:B------:R-:W-:Y:S05]  /*0610*/  @P3 BRA `(.L_x_21) ;  /* 0x0000000000303947 */ /* 0x000fea0003800000 */
[----:B------:R-:W1:Y:S01]  /*0620*/  LDC.64 R16, c[0x0][0x380] ;  /* 0x0000e000ff107b82 */ /* 0x000e620000000a00 */
[----:B------:R-:W-:-:S07]  /*0630*/  IMAD.MOV.U32 R25, RZ, RZ, R20 ;  /* 0x000000ffff197224 */ /* 0x000fce00078e0014 */
[----:B0-----:R-:W0:Y:S02]  /*0640*/  LDC.64 R18, c[0x0][0x3a0] ;  /* 0x0000e800ff127b82 */ /* 0x001e240000000a00 */
.L_x_22:
[----:B-1----:R-:W-:-:S05]  /*0650*/  IMAD.WIDE R22, R25, 0x4, R16 ;  /* 0x0000000419167825 */ /* 0x002fca00078e0210 */
[----:B------:R-:W0:Y:S01]  /*0660*/  LDG.E R21, desc[UR4][R22.64] ;  /* 0x0000000416157981 */ /* 0x000e22000c1e1900 */
[----:B------:R-:W-:Y:S02]  /*0670*/  HFMA2 R27, -RZ, RZ, 0, 5.9604644775390625e-08 ;  /* 0x00000001ff1b7431 */ /* 0x000fe400000001ff */
[----:B0-----:R-:W-:-:S05]  /*0680*/  IMAD.WIDE R20, R21, 0x4, R18 ;  /* 0x0000000415147825 */ /* 0x001fca00078e0212 */
[----:B------:R2:W-:Y:S04]  /*0690*/  REDG.E.ADD.STRONG.GPU desc[UR4][R20.64], R27 ;  /* 0x0000001b1400798e */ /* 0x0005e8000c12e104 */
[----:B------:R-:W3:Y:S01]  /*06a0*/  LDG.E R24, desc[UR4][R10.64+0x4] ;  /* 0x000004040a187981 */ /* 0x000ee2000c1e1900 */
[----:B------:R-:W-:-:S05]  /*06b0*/  VIADD R25, R25, 0x1 ;  /* 0x0000000119197836 */ /* 0x000fca0000000000 */
[----:B---3--:R-:W-:-:S13]  /*06c0*/  ISETP.GE.AND P3, PT, R25, R24, PT ;  /* 0x000000181900720c */ /* 0x008fda0003f66270 */
[----:B--2---:R-:W-:Y:S05]  /*06d0*/  @!P3 BRA `(.L_x_22) ;  /* 0xfffffffc00dcb947 */ /* 0x004fea000383ffff */
.L_x_21:
[----:B------:R-:W-:Y:S05]  /*06e0*/  BSYNC.RECONVERGENT B0 ;  /* 0x0000000000007941 */ /* 0x000fea0003800200 */
.L_x_20:
[----:B------:R-:W-:Y:S06]  /*06f0*/  BAR.SYNC.DEFER_BLOCKING 0x0 ;  /* 0x0000000000007b1d */ /* 0x000fec0000010000 */
[----:B------:R-:W-:Y:S04]  /*0700*/  BSSY.RECONVERGENT B0, `(.L_x_23) ;  /* 0x0000004000007945 */ /* 0x000fe80003800200 */
[----:B------:R-:W-:Y:S05]  /*0710*/  @P1 BRA `(.L_x_24) ;  /* 0x0000000000081947 */ /* 0x000fea0003800000 */
[----:B------:R-:W1:Y:S02]  /*0720*/  LDC.64 R16, c[0x4][RZ] ;  /* 0x01000000ff107b82 */ /* 0x000e640000000a00 */
[----:B-1----:R1:W5:Y:S02]  /*0730*/  ATOMG.E.EXCH.STRONG.GPU PT, RZ, desc[UR4][R16.64], RZ ;  /* 0x800000ff10ff79a8 */ /* 0x002364000c1ef104 */
.L_x_24:
[----:B------:R-:W-:Y:S05]  /*0740*/  BSYNC.RECONVERGENT B0 ;  /* 0x0000000000007941 */ /* 0x000fea0003800200 */
.L_x_23:
[----:B------:R-:W-:Y:S06]  /*0750*/  BAR.SYNC.DEFER_BLOCKING 0x0 ;  /* 0x0000000000007b1d */ /* 0x000fec0000010000 */
[----:B------:R-:W-:Y:S04]  /*0760*/  BSSY.RECONVERGENT B0, `(.L_x_25) ;  /* 0x0000004000007945 */ /* 0x000fe80003800200 */
[----:B------:R-:W-:Y:S05]  /*0770*/  @P2 BRA `(.L_x_26) ;  /* 0x0000000000082947 */ /* 0x000fea0003800000 */
[----:B-1----:R-:W1:Y:S02]  /*0780*/  LDC.64 R16, c[0x4][RZ] ;  /* 0x01000000ff107b82 */ /* 0x002e640000000a00 */
[----:B-1----:R2:W-:Y:S02]  /*0790*/  REDG.E.INC.STRONG.GPU desc[UR4][R16.64], R14 ;  /* 0x0000000e1000798e */ /* 0x0025e4000d92e104 */
.L_x_26:
[----:B------:R-:W-:Y:S05]  /*07a0*/  BSYNC.RECONVERGENT B0 ;  /* 0x0000000000007941 */ /* 0x000fea0003800200 */
.L_x_25:
[----:B------:R-:W-:Y:S08]  /*07b0*/  BAR.SYNC.DEFER_BLOCKING 0x0 ;  /* 0x0000000000007b1d */ /* 0x000ff00000010000 */
[----:B------:R-:W-:Y:S06]  /*07c0*/  BAR.SYNC.DEFER_BLOCKING 0x0 ;  /* 0x0000000000007b1d */ /* 0x000fec0000010000 */
.L_x_8:
[----:B------:R-:W-:Y:S01]  /*07d0*/  ISETP.NE.AND P1, PT, R0, RZ, PT ;  /* 0x000000ff0000720c */ /* 0x000fe20003f25270 */
[----:B------:R-:W-:Y:S05]  /*07e0*/  WARPSYNC.ALL ;  /* 0x0000000000007948 */ /* 0x000fea0003800000 */
[----:B------:R-:W-:Y:S06]  /*07f0*/  BAR.SYNC.DEFER_BLOCKING 0x0 ;  /* 0x0000000000007b1d */ /* 0x000fec0000010000 */
[----:B------:R-:W-:Y:S04]  /*0800*/  BSSY.RECONVERGENT B0, `(.L_x_27) ;  /* 0x0000004000007945 */ /* 0x000fe80003800200 */
[----:B------:R-:W-:Y:S05]  /*0810*/  @P1 BRA `(.L_x_28) ;  /* 0x0000000000081947 */ /* 0x000fea0003800000 */
[----:B-12---:R-:W1:Y:S02]  /*0820*/  LDC.64 R16, c[0x4][RZ] ;  /* 0x01000000ff107b82 */ /* 0x006e640000000a00 */
[----:B-1----:R3:W5:Y:S02]  /*0830*/  ATOMG.E.EXCH.STRONG.GPU PT, RZ, desc[UR4][R16.64], RZ ;  /* 0x800000ff10ff79a8 */ /* 0x002764000c1ef104 */
.L_x_28:
[----:B------:R-:W-:Y:S05]  /*0840*/  BSYNC.RECONVERGENT B0 ;  /* 0x0000000000007941 */ /* 0x000fea0003800200 */
.L_x_27:
[----:B------:R-:W-:Y:S01]  /*0850*/  BAR.SYNC.DEFER_BLOCKING 0x0 ;  /* 0x0000000000007b1d */ /* 0x000fe20000010000 */
[----:B------:R-:W-:-:S05]  /*0860*/  ISETP.NE.AND P1, PT, R15, RZ, PT ;  /* 0x000000ff0f00720c */ /* 0x000fca0003f25270 */
[----:B------:R-:W-:Y:S08]  /*0870*/  BSSY.RECONVERGENT B0, `(.L_x_29) ;  /* 0x0000004000007945 */ /* 0x000ff00003800200 */
[----:B------:R-:W-:Y:S05]  /*0880*/  @P1 BRA `(.L_x_30) ;  /* 0x0000000000081947 */ /* 0x000fea0003800000 */
[----:B-123--:R-:W1:Y:S02]  /*0890*/  LDC.64 R16, c[0x4][RZ] ;  /* 0x01000000ff107b82 */ /* 0x00ee640000000a00 */
[----:B-1----:R4:W-:Y:S02]  /*08a0*/  REDG.E.INC.STRONG.GPU desc[UR4][R16.64], R14 ;  /* 0x0000000e1000798e */ /* 0x0029e4000d92e104 */
.L_x_30:
[----:B------:R-:W-:Y:S05]  /*08b0*/  BSYNC.RECONVERGENT B0 ;  /* 0x0000000000007941 */ /* 0x000fea0003800200 */
.L_x_29:
[----:B------:R-:W-:Y:S08]  /*08c0*/  BAR.SYNC.DEFER_BLOCKING 0x0 ;  /* 0x0000000000007b1d */ /* 0x000ff00000010000 */
[----:B------:R-:W-:Y:S06]  /*08d0*/  BAR.SYNC.DEFER_BLOCKING 0x0 ;  /* 0x0000000000007b1d */ /* 0x000fec0000010000 */
[----:B------:R-:W-:Y:S05]  /*08e0*/  @P0 BRA `(.L_x_31) ;  /* 0xfffffff8001c0947 */ /* 0x000fea000383ffff */
[----:B------:R-:W-:Y:S05]  /*08f0*/  EXIT ;  /* 0x000000000000794d */ /* 0x000fea0003800000 */
.L_x_32:
        /* <DEDUP_REMOVED lines=16> */
.L_x_50:


//--------------------- .text._Z10PreProcessPiS_S_S_i --------------------------
	.section	.text._Z10PreProcessPiS_S_S_i,"ax",@progbits
	.align	128
        .global         _Z10PreProcessPiS_S_S_i
        .type           _Z10PreProcessPiS_S_S_i,@function
        .size           _Z10PreProcessPiS_S_S_i,(.L_x_51 - _Z10PreProcessPiS_S_S_i)
        .other          _Z10PreProcessPiS_S_S_i,@"STO_CUDA_ENTRY STV_DEFAULT"
_Z10PreProcessPiS_S_S_i:
.text._Z10PreProcessPiS_S_S_i:
[----:B------:R-:W-:Y:S01]  /*0000*/  LDC R1, c[0x0][0x37c] ;  /* 0x0000df00ff017b82 */ /* 0x000fe20000000800 */
[----:B------:R-:W0:Y:S07]  /*0010*/  S2R R3, SR_CTAID.X ;  /* 0x0000000000037919 */ /* 0x000e2e0000002500 */
[----:B------:R-:W1:Y:S01]  /*0020*/  LDC.64 R6, c[0x0][0x390] ;  /* 0x0000e400ff067b82 */ /* 0x000e620000000a00 */
[----:B------:R-:W0:Y:S01]  /*0030*/  LDCU UR4, c[0x0][0x360] ;  /* 0x00006c00ff0477ac */ /* 0x000e220008000800 */
[----:B------:R-:W0:Y:S01]  /*0040*/  S2R R0, SR_TID.X ;  /* 0x0000000000007919 */ /* 0x000e220000002100 */
[----:B------:R-:W2:Y:S01]  /*0050*/  LDCU.64 UR8, c[0x0][0x358] ;  /* 0x00006b00ff0877ac */ /* 0x000ea20008000a00 */
[----:B------:R-:W3:Y:S01]  /*0060*/  LDCU.64 UR6, c[0x0][0x398] ;  /* 0x00007300ff0677ac */ /* 0x000ee20008000a00 */
[----:B0-----:R-:W-:-:S04]  /*0070*/  IMAD R4, R3, UR4, R0 ;  /* 0x0000000403047c24 */ /* 0x001fc8000f8e0200 */
[----:B-1----:R-:W-:-:S06]  /*0080*/  IMAD.WIDE.U32 R6, R4, 0x4, R6 ;  /* 0x0000000404067825 */ /* 0x002fcc00078e0006 */
[----:B--2---:R-:W2:Y:S01]  /*0090*/  LDG.E R6, desc[UR8][R6.64] ;  /* 0x0000000806067981 */ /* 0x004ea2000c1e1900 */
[----:B------:R-:W-:Y:S01]  /*00a0*/  UMOV UR4, 0x4 ;  /* 0x0000000400047882 */ /* 0x000fe20000000000 */
[----:B------:R-:W-:Y:S01]  /*00b0*/  UMOV UR5, 0x0 ;  /* 0x0000000000057882 */ /* 0x000fe20000000000 */
[C---:B------:R-:W-:Y:S01]  /*00c0*/  LOP3.LUT P0, R10, R0.reuse, RZ, R3, 0xfa, !PT ;  /* 0x000000ff000a7212 */ /* 0x040fe2000780fa03 */
[----:B---3--:R-:W-:Y:S01]  /*00d0*/  UIMAD.WIDE.U32 UR4, UR6, 0x1, UR4 ;  /* 0x00000001060478a5 */ /* 0x008fe2000f8e0004 */
[----:B------:R-:W-:Y:S01]  /*00e0*/  BSSY.RECONVERGENT B0, `(.L_x_33) ;  /* 0x000000e000007945 */ /* 0x000fe20003800200 */
[----:B------:R-:W-:Y:S02]  /*00f0*/  ISETP.NE.AND P1, PT, R0, RZ, PT ;  /* 0x000000ff0000720c */ /* 0x000fe40003f25270 */
[----:B------:R-:W-:Y:S02]  /*0100*/  UIADD3 UR6, UPT, UPT, UR5, UR7, URZ ;  /* 0x0000000705067290 */ /* 0x000fe4000fffe0ff */
[----:B------:R-:W-:-:S02]  /*0110*/  IMAD.U32 R3, RZ, RZ, UR5 ;  /* 0x00000005ff037e24 */ /* 0x000fc4000f8e00ff */
[----:B------:R-:W-:Y:S02]  /*0120*/  IMAD.U32 R2, RZ, RZ, UR4 ;  /* 0x00000004ff027e24 */ /* 0x000fe4000f8e00ff */
[----:B------:R-:W-:Y:S01]  /*0130*/  IMAD.U32 R3, RZ, RZ, UR6 ;  /* 0x00000006ff037e24 */ /* 0x000fe2000f8e00ff */
[----:B--2---:R-:W-:-:S13]  /*0140*/  ISETP.NE.AND P2, PT, R6, RZ, PT ;  /* 0x000000ff0600720c */ /* 0x004fda0003f45270 */
[----:B------:R-:W-:Y:S05]  /*0150*/  @P2 BRA `(.L_x_34) ;  /* 0x0000000000182947 */ /* 0x000fea0003800000 */
[----:B------:R-:W0:Y:S01]  /*0160*/  S2R R6, SR_LANEID ;  /* 0x0000000000067919 */ /* 0x000e220000000000 */
[----:B------:R-:W-:Y:S02]  /*0170*/  VOTEU.ANY UR4, UPT, PT ;  /* 0x0000000000047886 */ /* 0x000fe400038e0100 */
[----:B------:R-:W-:Y:S02]  /*0180*/  UFLO.U32 UR5, UR4 ;  /* 0x00000004000572bd */ /* 0x000fe400080e0000 */
[----:B------:R-:W1:Y:S04]  /*0190*/  POPC R5, UR4 ;  /* 0x0000000400057d09 */ /* 0x000e680008000000 */
[----:B0-----:R-:W-:-:S13]  /*01a0*/  ISETP.EQ.U32.AND P2, PT, R6, UR5, PT ;  /* 0x0000000506007c0c */ /* 0x001fda000bf42070 */
[----:B-1----:R0:W-:Y:S02]  /*01b0*/  @P2 REDG.E.ADD.STRONG.GPU desc[UR8][R2.64], R5 ;  /* 0x000000050200298e */ /* 0x0021e4000c12e108 */
.L_x_34:
[----:B------:R-:W-:Y:S05]  /*01c0*/  BSYNC.RECONVERGENT B0 ;  /* 0x0000000000007941 */ /* 0x000fea0003800200 */
.L_x_33:
[----:B------:R-:W-:Y:S06]  /*01d0*/  BAR.SYNC.DEFER_BLOCKING 0x0 ;  /* 0x0000000000007b1d */ /* 0x000fec0000010000 */
[----:B------:R-:W-:Y:S04]  /*01e0*/  BSSY.RECONVERGENT B0, `(.L_x_35) ;  /* 0x0000004000007945 */ /* 0x000fe80003800200 */
[----:B------:R-:W-:Y:S05]  /*01f0*/  @P0 BRA `(.L_x_36) ;  /* 0x0000000000080947 */ /* 0x000fea0003800000 */
[----:B------:R-:W1:Y:S02]  /*0200*/  LDC.64 R6, c[0x4][RZ] ;  /* 0x01000000ff067b82 */ /* 0x000e640000000a00 */
[----:B-1----:R1:W5:Y:S02]  /*0210*/  ATOMG.E.EXCH.STRONG.GPU PT, RZ, desc[UR8][R6.64], RZ ;  /* 0x800000ff06ff79a8 */ /* 0x002364000c1ef108 */
.L_x_36:
[----:B------:R-:W-:Y:S05]  /*0220*/  BSYNC.RECONVERGENT B0 ;  /* 0x0000000000007941 */ /* 0x000fea0003800200 */
.L_x_35:
[----:B------:R-:W-:Y:S06]  /*0230*/  BAR.SYNC.DEFER_BLOCKING 0x0 ;  /* 0x0000000000007b1d */ /* 0x000fec0000010000 */
[----:B------:R-:W-:Y:S04]  /*0240*/  BSSY.RECONVERGENT B0, `(.L_x_37) ;  /* 0x0000005000007945 */ /* 0x000fe80003800200 */
[----:B------:R-:W-:Y:S05]  /*0250*/  @P1 BRA `(.L_x_38) ;  /* 0x00000000000c1947 */ /* 0x000fea0003800000 */
[----:B0-----:R-:W0:Y:S08]  /*0260*/  LDC R5, c[0x0][0x370] ;  /* 0x0000dc00ff057b82 */ /* 0x001e300000000800 */
[----:B-1----:R-:W0:Y:S02]  /*0270*/  LDC.64 R6, c[0x4][RZ] ;  /* 0x01000000ff067b82 */ /* 0x002e240000000a00 */
[----:B0-----:R2:W-:Y:S02]  /*0280*/  REDG.E.INC.STRONG.GPU desc[UR8][R6.64], R5 ;  /* 0x000000050600798e */ /* 0x0015e4000d92e108 */
.L_x_38:
[----:B------:R-:W-:Y:S05]  /*0290*/  BSYNC.RECONVERGENT B0 ;  /* 0x0000000000007941 */ /* 0x000fea0003800200 */
.L_x_37:
[----:B------:R-:W-:Y:S06]  /*02a0*/  BAR.SYNC.DEFER_BLOCKING 0x0 ;  /* 0x0000000000007b1d */ /* 0x000fec0000010000 */
[----:B------:R-:W3:Y:S02]  /*02b0*/  LDCU UR4, c[0x0][0x3a0] ;  /* 0x00007400ff0477ac */ /* 0x000ee40008000800 */
[----:B---3--:R-:W-:Y:S01]  /*02c0*/  UISETP.GE.AND UP0, UPT, UR4, 0x1, UPT ;  /* 0x000000010400788c */ /* 0x008fe2000bf06270 */
[----:B------:R-:W-:Y:S08]  /*02d0*/  BAR.SYNC.DEFER_BLOCKING 0x0 ;  /* 0x0000000000007b1d */ /* 0x000ff00000010000 */
[----:B------:R-:W-:Y:S05]  /*02e0*/  BRA.U !UP0, `(.L_x_39) ;  /* 0x0000000108cc7547 */ /* 0x000fea000b800000 */
[----:B------:R-:W3:Y:S01]  /*02f0*/  LDC.64 R8, c[0x0][0x388] ;  /* 0x0000e200ff087b82 */ /* 0x000ee20000000a00 */
[----:B-12---:R-:W-:Y:S02]  /*0300*/  VIADD R7, R4, 0x1 ;  /* 0x0000000104077836 */ /* 0x006fe40000000000 */
[----:B------:R-:W-:Y:S01]  /*0310*/  HFMA2 R12, -RZ, RZ, 0, 5.9604644775390625e-08 ;  /* 0x00000001ff0c7431 */ /* 0x000fe200000001ff */
[----:B------:R-:W-:-:S04]  /*0320*/  ISETP.NE.AND P0, PT, R10, RZ, PT ;  /* 0x000000ff0a00720c */ /* 0x000fc80003f05270 */
[----:B0-----:R-:W0:Y:S01]  /*0330*/  LDC R5, c[0x0][0x370] ;  /* 0x0000dc00ff057b82 */ /* 0x001e220000000800 */
[----:B---3--:R-:W-:-:S04]  /*0340*/  IMAD.WIDE.U32 R6, R7, 0x4, R8 ;  /* 0x0000000407067825 */ /* 0x008fc800078e0008 */
[----:B------:R-:W-:-:S07]  /*0350*/  IMAD.WIDE.U32 R8, R4, 0x4, R8 ;  /* 0x0000000404087825 */ /* 0x000fce00078e0008 */
.L_x_47:
[----:B-12---:R-:W1:Y:S01]  /*0360*/  LDC.64 R10, c[0x0][0x398] ;  /* 0x0000e600ff0a7b82 */ /* 0x006e620000000a00 */
[----:B------:R-:W2:Y:S01]  /*0370*/  LDCU UR4, c[0x0][0x3a0] ;  /* 0x00007400ff0477ac */ /* 0x000ea20008000800 */
[----:B-1----:R-:W-:-:S05]  /*0380*/  IMAD.WIDE R10, R12, 0x4, R10 ;  /* 0x000000040c0a7825 */ /* 0x002fca00078e020a */
[----:B------:R-:W3:Y:S01]  /*0390*/  LDG.E R13, desc[UR8][R10.64+-0x4] ;  /* 0xfffffc080a0d7981 */ /* 0x000ee2000c1e1900 */
[C---:B--2---:R-:W-:Y:S01]  /*03a0*/  ISETP.NE.AND P1, PT, R12.reuse, UR4, PT ;  /* 0x000000040c007c0c */ /* 0x044fe2000bf25270 */
[----:B------:R-:W-:Y:S01]  /*03b0*/  BSSY.RECONVERGENT B0, `(.L_x_40) ;  /* 0x0000016000007945 */ /* 0x000fe20003800200 */
[----:B------:R-:W-:Y:S01]  /*03c0*/  VIADD R12, R12, 0x1 ;  /* 0x000000010c0c7836 */ /* 0x000fe20000000000 */
[----:B---3--:R-:W-:-:S13]  /*03d0*/  ISETP.GE.U32.AND P2, PT, R4, R13, PT ;  /* 0x0000000d0400720c */ /* 0x008fda0003f46070 */
[----:B------:R-:W-:Y:S05]  /*03e0*/  @P2 BRA `(.L_x_41) ;  /* 0x0000000000482947 */ /* 0x000fea0003800000 */
[----:B------:R-:W2:Y:S04]  /*03f0*/  LDG.E R13, desc[UR8][R8.64] ;  /* 0x00000008080d7981 */ /* 0x000ea8000c1e1900 */
[----:B------:R-:W2:Y:S02]  /*0400*/  LDG.E R14, desc[UR8][R6.64] ;  /* 0x00000008060e7981 */ /* 0x000ea4000c1e1900 */
[----:B--2---:R-:W-:-:S13]  /*0410*/  ISETP.GE.AND P2, PT, R13, R14, PT ;  /* 0x0000000e0d00720c */ /* 0x004fda0003f46270 */
[----:B------:R-:W-:Y:S05]  /*0420*/  @P2 BRA `(.L_x_41) ;  /* 0x0000000000382947 */ /* 0x000fea0003800000 */
[----:B------:R-:W1:Y:S02]  /*0430*/  LDC.64 R14, c[0x0][0x380] ;  /* 0x0000e000ff0e7b82 */ /* 0x000e640000000a00 */
.L_x_42:
[----:B-1----:R-:W-:-:S06]  /*0440*/  IMAD.WIDE R16, R13, 0x4, R14 ;  /* 0x000000040d107825 */ /* 0x002fcc00078e020e */
[----:B------:R-:W2:Y:S01]  /*0450*/  LDG.E R16, desc[UR8][R16.64] ;  /* 0x0000000810107981 */ /* 0x000ea2000c1e1900 */
[----:B------:R-:W-:Y:S02]  /*0460*/  VOTEU.ANY UR4, UPT, PT ;  /* 0x0000000000047886 */ /* 0x000fe400038e0100 */
[----:B------:R-:W-:Y:S01]  /*0470*/  UFLO.U32 UR4, UR4 ;  /* 0x00000004000472bd */ /* 0x000fe200080e0000 */
[----:B------:R-:W1:Y:S05]  /*0480*/  S2R R18, SR_LANEID ;  /* 0x0000000000127919 */ /* 0x000e6a0000000000 */
[----:B-1----:R-:W-:Y:S02]  /*0490*/  ISETP.EQ.U32.AND P2, PT, R18, UR4, PT ;  /* 0x0000000412007c0c */ /* 0x002fe4000bf42070 */
[----:B--2---:R-:W-:-:S13]  /*04a0*/  CREDUX.MAX.S32 UR5, R16 ;  /* 0x00000000100572cc */ /* 0x004fda0000000200 */
[----:B------:R-:W-:-:S05]  /*04b0*/  IMAD.U32 R19, RZ, RZ, UR5 ;  /* 0x00000005ff137e24 */ /* 0x000fca000f8e00ff */
[----:B------:R2:W-:Y:S04]  /*04c0*/  @P2 REDG.E.MAX.S32.STRONG.GPU desc[UR8][R10.64], R19 ;  /* 0x000000130a00298e */ /* 0x0005e8000d12e308 */
[----:B------:R-:W3:Y:S01]  /*04d0*/  LDG.E R18, desc[UR8][R6.64] ;  /* 0x0000000806127981 */ /* 0x000ee2000c1e1900 */
[----:B------:R-:W-:-:S04]  /*04e0*/  IADD3 R13, PT, PT, R13, 0x1, RZ ;  /* 0x000000010d0d7810 */ /* 0x000fc80007ffe0ff */
[----:B---3--:R-:W-:-:S13]  /*04f0*/  ISETP.GE.AND P2, PT, R13, R18, PT ;  /* 0x000000120d00720c */ /* 0x008fda0003f46270 */
[----:B--2---:R-:W-:Y:S05]  /*0500*/  @!P2 BRA `(.L_x_42) ;  /* 0xfffffffc00cca947 */ /* 0x004fea000383ffff */
.L_x_41:
[----:B------:R-:W-:Y:S05]  /*0510*/  BSYNC.RECONVERGENT B0 ;  /* 0x0000000000007941 */ /* 0x000fea0003800200 */
.L_x_40:
[----:B------:R-:W-:Y:S06]  /*0520*/  BAR.SYNC.DEFER_BLOCKING 0x0 ;  /* 0x0000000000007b1d */ /* 0x000fec0000010000 */
[----:B------:R-:W-:Y:S04]  /*0530*/  BSSY.RECONVERGENT B0, `(.L_x_43) ;  /* 0x0000004000007945 */ /* 0x000fe80003800200 */
[----:B------:R-:W-:Y:S05]  /*0540*/  @P0 BRA `(.L_x_44) ;  /* 0x0000000000080947 */ /* 0x000fea0003800000 */
[----:B------:R-:W1:Y:S02]  /*0550*/  LDC.64 R10, c[0x4][RZ] ;  /* 0x01000000ff0a7b82 */ /* 0x000e640000000a00 */
[----:B-1----:R1:W5:Y:S02]  /*0560*/  ATOMG.E.EXCH.STRONG.GPU PT, RZ, desc[UR8][R10.64], RZ ;  /* 0x800000ff0aff79a8 */ /* 0x002364000c1ef108 */
.L_x_44:
[----:B------:R-:W-:Y:S05]  /*0570*/  BSYNC.RECONVERGENT B0 ;  /* 0x0000000000007941 */ /* 0x000fea0003800200 */
.L_x_43:
[----:B------:R-:W-:Y:S01]  /*0580*/  BAR.SYNC.DEFER_BLOCKING 0x0 ;  /* 0x0000000000007b1d */ /* 0x000fe20000010000 */
[----:B------:R-:W-:-:S05]  /*0590*/  ISETP.NE.AND P2, PT, R0, RZ, PT ;  /* 0x000000ff0000720c */ /* 0x000fca0003f45270 */
[----:B------:R-:W-:Y:S08]  /*05a0*/  BSSY.RECONVERGENT B0, `(.L_x_45) ;  /* 0x0000004000007945 */ /* 0x000ff00003800200 */
[----:B------:R-:W-:Y:S05]  /*05b0*/  @P2 BRA `(.L_x_46) ;  /* 0x0000000000082947 */ /* 0x000fea0003800000 */
[----:B-1----:R-:W0:Y:S02]  /*05c0*/  LDC.64 R10, c[0x4][RZ] ;  /* 0x01000000ff0a7b82 */ /* 0x002e240000000a00 */
[----:B0-----:R2:W-:Y:S02]  /*05d0*/  REDG.E.INC.STRONG.GPU desc[UR8][R10.64], R5 ;  /* 0x000000050a00798e */ /* 0x0015e4000d92e108 */
.L_x_46:
[----:B------:R-:W-:Y:S05]  /*05e0*/  BSYNC.RECONVERGENT B0 ;  /* 0x0000000000007941 */ /* 0x000fea0003800200 */
.L_x_45:
[----:B------:R-:W-:Y:S08]  /*05f0*/  BAR.SYNC.DEFER_BLOCKING 0x0 ;  /* 0x0000000000007b1d */ /* 0x000ff00000010000 */
[----:B------:R-:W-:Y:S06]  /*0600*/  BAR.SYNC.DEFER_BLOCKING 0x0 ;  /* 0x0000000000007b1d */ /* 0x000fec0000010000 */
[----:B------:R-:W-:Y:S05]  /*0610*/  @P1 BRA `(.L_x_47) ;  /* 0xfffffffc00501947 */ /* 0x000fea000383ffff */
.L_x_39:
[----:B------:R-:W-:-:S13]  /*0620*/  ISETP.NE.AND P0, PT, R4, RZ, PT ;  /* 0x000000ff0400720c */ /* 0x000fda0003f05270 */
[----:B------:R-:W-:Y:S05]  /*0630*/  @P0 EXIT ;  /* 0x000000000000094d */ /* 0x000fea0003800000 */
[----:B0-2---:R-:W0:Y:S01]  /*0640*/  LDC.64 R4, c[0x0][0x398] ;  /* 0x0000e600ff047b82 */ /* 0x005e220000000a00 */
[----:B-1----:R-:W-:-:S05]  /*0650*/  IMAD.MOV.U32 R7, RZ, RZ, -0x1 ;  /* 0xffffffffff077424 */ /* 0x002fca00078e00ff */
[----:B0-----:R-:W-:Y:S04]  /*0660*/  REDG.E.ADD.STRONG.GPU desc[UR8][R4.64], R7 ;  /* 0x000000070400798e */ /* 0x001fe8000c12e108 */
[----:B------:R-:W-:Y:S01]  /*0670*/  REDG.E.ADD.STRONG.GPU desc[UR8][R2.64], R7 ;  /* 0x000000070200798e */ /* 0x000fe2000c12e108 */
[----:B------:R-:W-:Y:S05]  /*0680*/  EXIT ;  /* 0x000000000000794d */ /* 0x000fea0003800000 */
.L_x_48:
        /* <DEDUP_REMOVED lines=15> */
.L_x_51:


//--------------------- .nv.shared.reserved.0     --------------------------
	.section	.nv.shared.reserved.0,"aw",@nobits
	.weak		__nv_reservedSMEM_offset_0_alias
	.size		__nv_reservedSMEM_offset_0_alias, 0, 64
	.other		__nv_reservedSMEM_offset_0_alias,@"STO_CUDA_RESERVED_SHARED STV_DEFAULT"
__nv_reservedSMEM_offset_0_alias:
	.zero		0
	.zero		64


//--------------------- .nv.global                --------------------------
	.section	.nv.global,"aw",@nobits
	.align	4
.nv.global:
	.type		syncCounter,@object
	.size		syncCounter,(.L_0 - syncCounter)
syncCounter:
	.zero		4
.L_0:


//--------------------- .nv.constant0._Z6CountsPiPjS_i --------------------------
	.section	.nv.constant0._Z6CountsPiPjS_i,"a",@progbits
	.sectionflags	@""
	.align	4
.nv.constant0._Z6CountsPiPjS_i:
	.zero		924


//--------------------- .nv.constant0._Z3AIDPiS_S_S_S_Pjii --------------------------
	.section	.nv.constant0._Z3AIDPiS_S_S_S_Pjii,"a",@progbits
	.sectionflags	@""
	.align	4
.nv.constant0._Z3AIDPiS_S_S_S_Pjii:
	.zero		952


//--------------------- .nv.constant0._Z10PreProcessPiS_S_S_i --------------------------
	.section	.nv.constant0._Z10PreProcessPiS_S_S_i,"a",@progbits
	.sectionflags	@""
	.align	4
.nv.constant0._Z10PreProcessPiS_S_S_i:
	.zero		932


//--------------------- SYMBOLS --------------------------

	.type		.nv.reservedSmem.offset0,@object
	.size		.nv.reservedSmem.offset0,0x4
